	.target	sm_90a

	.elftype	@"ET_EXEC"


//--------------------- .note.nv.tkinfo           --------------------------
	.section	.note.nv.tkinfo,"",@"SHT_NOTE"
	.sectionflags	@"SHF_NOTE_NV_TKINFO"
	.tkinfo
        /*0018*/ 	.word	0x00000002
        /*0030*/ 	.string	""
        /*0030*/ 	.string	"ptxas"
        /*0030*/ 	.string	"Cuda compilation tools, release 13.0, V13.0.88"
        /*0030*/ 	.string	"Build cuda_13.0.r13.0/compiler.36424714_0"
        /*0030*/ 	.string	"-arch sm_90a -m 64 "



//--------------------- .note.nv.cuinfo           --------------------------
	.section	.note.nv.cuinfo,"",@"SHT_NOTE"
	.sectionflags	@"SHF_NOTE_NV_CUINFO"
        /*0018*/ 	.short	0x0002
        /*001a*/ 	.short	0x005a
        /*001c*/ 	.short	0x0082
	.zero		2


//--------------------- .nv.info                  --------------------------
	.section	.nv.info,"",@"SHT_CUDA_INFO"
	.align	4


	//----- nvinfo : EIATTR_REGCOUNT
	.align		4
        /*0000*/ 	.byte	0x04, 0x2f
        /*0002*/ 	.short	(.L_15 - .L_14)
	.align		4
.L_14:
        /*0004*/ 	.word	index@(_ZN7cutlass13device_kernelINS_4gemm6kernel13GemmUniversalIN4cute5tupleIJiiiiEEENS1_10collective13CollectiveMmaINS1_34MainloopSm90TmaGmmaWarpSpecializedILi22ENS5_IJNS4_1CILi2EEENSA_ILi1EEESC_EEENS1_32KernelTmaWarpSpecializedPingpongEEENS5_IJNSA_ILi64EEENSA_ILi256EEENSA_ILi16EEEEEENS_10bfloat16_tENS5_IJlSC_lEEESK_SL_NS4_8TiledMMAINS4_8MMA_AtomIJNS4_4SM904GMMA28MMA_64x256x16_F32BF16BF16_SSILNSP_5MajorE0ELSR_0ELNSP_7ScaleInE1ELSS_1EEEEEENS4_6LayoutINS5_IJSC_SC_SC_EEENS5_IJNSA_ILi0EEESX_SX_EEEEENS5_IJNS4_10UnderscoreES10_S10_EEEEENS4_13SM90_TMA_LOADENS4_14ComposedLayoutINS4_7SwizzleILi1ELi4ELi3EEENS4_18smem_ptr_flag_bitsILi16EEENSV_INS5_IJNSA_ILi8EEESI_EEENS5_IJSI_SC_EEEEEEEvNS4_8identityENS4_23SM90_TMA_LOAD_MULTICASTES1D_vS1E_EENS_8epilogue10collective6detail29Sm90TmaWarpSpecializedAdapterINS1I_15DefaultEpilogueISK_SL_SL_NS1H_6thread17LinearCombinationISK_Li1EffLNS1M_9ScaleType4KindE0ELNS_15FloatRoundStyleE2ESK_EENS1_15EpilogueDefaultEEEEEvvEEEEvNT_6ParamsE)
        /*0008*/ 	.word	0x000000a8


	//----- nvinfo : EIATTR_FRAME_SIZE
	.align		4
.L_15:
        /*000c*/ 	.byte	0x04, 0x11
        /*000e*/ 	.short	(.L_17 - .L_16)
	.align		4
.L_16:
        /*0010*/ 	.word	index@(_ZN7cutlass13device_kernelINS_4gemm6kernel13GemmUniversalIN4cute5tupleIJiiiiEEENS1_10collective13CollectiveMmaINS1_34MainloopSm90TmaGmmaWarpSpecializedILi22ENS5_IJNS4_1CILi2EEENSA_ILi1EEESC_EEENS1_32KernelTmaWarpSpecializedPingpongEEENS5_IJNSA_ILi64EEENSA_ILi256EEENSA_ILi16EEEEEENS_10bfloat16_tENS5_IJlSC_lEEESK_SL_NS4_8TiledMMAINS4_8MMA_AtomIJNS4_4SM904GMMA28MMA_64x256x16_F32BF16BF16_SSILNSP_5MajorE0ELSR_0ELNSP_7ScaleInE1ELSS_1EEEEEENS4_6LayoutINS5_IJSC_SC_SC_EEENS5_IJNSA_ILi0EEESX_SX_EEEEENS5_IJNS4_10UnderscoreES10_S10_EEEEENS4_13SM90_TMA_LOADENS4_14ComposedLayoutINS4_7SwizzleILi1ELi4ELi3EEENS4_18smem_ptr_flag_bitsILi16EEENSV_INS5_IJNSA_ILi8EEESI_EEENS5_IJSI_SC_EEEEEEEvNS4_8identityENS4_23SM90_TMA_LOAD_MULTICASTES1D_vS1E_EENS_8epilogue10collective6detail29Sm90TmaWarpSpecializedAdapterINS1I_15DefaultEpilogueISK_SL_SL_NS1H_6thread17LinearCombinationISK_Li1EffLNS1M_9ScaleType4KindE0ELNS_15FloatRoundStyleE2ESK_EENS1_15EpilogueDefaultEEEEEvvEEEEvNT_6ParamsE)
        /*0014*/ 	.word	0x00000008


	//----- nvinfo : EIATTR_MIN_STACK_SIZE
	.align		4
.L_17:
        /*0018*/ 	.byte	0x04, 0x12
        /*001a*/ 	.short	(.L_19 - .L_18)
	.align		4
.L_18:
        /*001c*/ 	.word	index@(_ZN7cutlass13device_kernelINS_4gemm6kernel13GemmUniversalIN4cute5tupleIJiiiiEEENS1_10collective13CollectiveMmaINS1_34MainloopSm90TmaGmmaWarpSpecializedILi22ENS5_IJNS4_1CILi2EEENSA_ILi1EEESC_EEENS1_32KernelTmaWarpSpecializedPingpongEEENS5_IJNSA_ILi64EEENSA_ILi256EEENSA_ILi16EEEEEENS_10bfloat16_tENS5_IJlSC_lEEESK_SL_NS4_8TiledMMAINS4_8MMA_AtomIJNS4_4SM904GMMA28MMA_64x256x16_F32BF16BF16_SSILNSP_5MajorE0ELSR_0ELNSP_7ScaleInE1ELSS_1EEEEEENS4_6LayoutINS5_IJSC_SC_SC_EEENS5_IJNSA_ILi0EEESX_SX_EEEEENS5_IJNS4_10UnderscoreES10_S10_EEEEENS4_13SM90_TMA_LOADENS4_14ComposedLayoutINS4_7SwizzleILi1ELi4ELi3EEENS4_18smem_ptr_flag_bitsILi16EEENSV_INS5_IJNSA_ILi8EEESI_EEENS5_IJSI_SC_EEEEEEEvNS4_8identityENS4_23SM90_TMA_LOAD_MULTICASTES1D_vS1E_EENS_8epilogue10collective6detail29Sm90TmaWarpSpecializedAdapterINS1I_15DefaultEpilogueISK_SL_SL_NS1H_6thread17LinearCombinationISK_Li1EffLNS1M_9ScaleType4KindE0ELNS_15FloatRoundStyleE2ESK_EENS1_15EpilogueDefaultEEEEEvvEEEEvNT_6ParamsE)
        /*0020*/ 	.word	0x00000008
.L_19:


//--------------------- .nv.compat                --------------------------
	.section	.nv.compat,"",@"SHT_CUDA_COMPAT_INFO"
	.align	4
        /*0000*/ 	.byte	0x02, 0x09, 0x01, 0x00, 0x02, 0x02, 0x04, 0x00, 0x02, 0x05, 0x05, 0x00, 0x03, 0x07, 0x01, 0x01
        /*0010*/ 	.byte	0x02, 0x03, 0x01, 0x00, 0x02, 0x06, 0x01, 0x00, 0x04, 0x0b, 0x08, 0x00, 0x00, 0x00, 0x00, 0x00
        /*0020*/ 	.byte	0x00, 0x00, 0x00, 0x00


//--------------------- .nv.info._ZN7cutlass13device_kernelINS_4gemm6kernel13GemmUniversalIN4cute5tupleIJiiiiEEENS1_10collective13CollectiveMmaINS1_34MainloopSm90TmaGmmaWarpSpecializedILi22ENS5_IJNS4_1CILi2EEENSA_ILi1EEESC_EEENS1_32KernelTmaWarpSpecializedPingpongEEENS5_IJNSA_ILi64EEENSA_ILi256EEENSA_ILi16EEEEEENS_10bfloat16_tENS5_IJlSC_lEEESK_SL_NS4_8TiledMMAINS4_8MMA_AtomIJNS4_4SM904GMMA28MMA_64x256x16_F32BF16BF16_SSILNSP_5MajorE0ELSR_0ELNSP_7ScaleInE1ELSS_1EEEEEENS4_6LayoutINS5_IJSC_SC_SC_EEENS5_IJNSA_ILi0EEESX_SX_EEEEENS5_IJNS4_10UnderscoreES10_S10_EEEEENS4_13SM90_TMA_LOADENS4_14ComposedLayoutINS4_7SwizzleILi1ELi4ELi3EEENS4_18smem_ptr_flag_bitsILi16EEENSV_INS5_IJNSA_ILi8EEESI_EEENS5_IJSI_SC_EEEEEEEvNS4_8identityENS4_23SM90_TMA_LOAD_MULTICASTES1D_vS1E_EENS_8epilogue10collective6detail29Sm90TmaWarpSpecializedAdapterINS1I_15DefaultEpilogueISK_SL_SL_NS1H_6thread17LinearCombinationISK_Li1EffLNS1M_9ScaleType4KindE0ELNS_15FloatRoundStyleE2ESK_EENS1_15EpilogueDefaultEEEEEvvEEEEvNT_6ParamsE --------------------------
	.section	.nv.info._ZN7cutlass13device_kernelINS_4gemm6kernel13GemmUniversalIN4cute5tupleIJiiiiEEENS1_10collective13CollectiveMmaINS1_34MainloopSm90TmaGmmaWarpSpecializedILi22ENS5_IJNS4_1CILi2EEENSA_ILi1EEESC_EEENS1_32KernelTmaWarpSpecializedPingpongEEENS5_IJNSA_ILi64EEENSA_ILi256EEENSA_ILi16EEEEEENS_10bfloat16_tENS5_IJlSC_lEEESK_SL_NS4_8TiledMMAINS4_8MMA_AtomIJNS4_4SM904GMMA28MMA_64x256x16_F32BF16BF16_SSILNSP_5MajorE0ELSR_0ELNSP_7ScaleInE1ELSS_1EEEEEENS4_6LayoutINS5_IJSC_SC_SC_EEENS5_IJNSA_ILi0EEESX_SX_EEEEENS5_IJNS4_10UnderscoreES10_S10_EEEEENS4_13SM90_TMA_LOADENS4_14ComposedLayoutINS4_7SwizzleILi1ELi4ELi3EEENS4_18smem_ptr_flag_bitsILi16EEENSV_INS5_IJNSA_ILi8EEESI_EEENS5_IJSI_SC_EEEEEEEvNS4_8identityENS4_23SM90_TMA_LOAD_MULTICASTES1D_vS1E_EENS_8epilogue10collective6detail29Sm90TmaWarpSpecializedAdapterINS1I_15DefaultEpilogueISK_SL_SL_NS1H_6thread17LinearCombinationISK_Li1EffLNS1M_9ScaleType4KindE0ELNS_15FloatRoundStyleE2ESK_EENS1_15EpilogueDefaultEEEEEvvEEEEvNT_6ParamsE,"",@"SHT_CUDA_INFO"
	.sectionflags	@""
	.align	4


	//----- nvinfo : EIATTR_CUDA_API_VERSION
	.align		4
        /*0000*/ 	.byte	0x04, 0x37
        /*0002*/ 	.short	(.L_21 - .L_20)
.L_20:
        /*0004*/ 	.word	0x00000082


	//----- nvinfo : EIATTR_KPARAM_INFO
	.align		4
.L_21:
        /*0008*/ 	.byte	0x04, 0x17
        /*000a*/ 	.short	(.L_23 - .L_22)
.L_22:
        /*000c*/ 	.word	0x00000000
        /*0010*/ 	.short	0x0000
        /*0012*/ 	.short	0x0070
        /*0014*/ 	.byte	0x00, 0xf0, 0x01, 0x10


	//----- nvinfo : EIATTR_SPARSE_MMA_MASK
	.align		4
.L_23:
        /*0018*/ 	.byte	0x03, 0x50
        /*001a*/ 	.short	0x0000


	//----- nvinfo : EIATTR_MAXREG_COUNT
	.align		4
        /*001c*/ 	.byte	0x03, 0x1b
        /*001e*/ 	.short	0x00a8


	//----- nvinfo : EIATTR_NUM_BARRIERS
	.align		4
        /*0020*/ 	.byte	0x02, 0x4c
        /*0022*/ 	.byte	0x01
	.zero		1


	//----- nvinfo : EIATTR_EXTERNS
	.align		4
        /*0024*/ 	.byte	0x04, 0x0f
        /*0026*/ 	.short	(.L_25 - .L_24)


	//   ....[0]....
	.align		4
.L_24:
        /*0028*/ 	.word	index@(__assertfail)


	//----- nvinfo : EIATTR_ANNOTATIONS
	.align		4
.L_25:
        /*002c*/ 	.byte	0x04, 0x55
        /*002e*/ 	.short	(.L_27 - .L_26)


	//   ....[0]....
.L_26:
        /*0030*/ 	.word	0x00000001
        /*0034*/ 	.byte	0x20, 0x10, 0x00, 0x00, 0x01, 0x00, 0x00, 0x00, 0x80, 0x9e, 0x00, 0x00, 0x01, 0x00, 0x00, 0x00
        /*0044*/ 	.byte	0x00, 0xab, 0x00, 0x00


	//----- nvinfo : EIATTR_MERCURY_ISA_VERSION
	.align		4
.L_27:
        /*0048*/ 	.byte	0x03, 0x5f
        /*004a*/ 	.short	0x0101


	//----- nvinfo : EIATTR_INT_WARP_WIDE_INSTR_OFFSETS
	.align		4
        /*004c*/ 	.byte	0x04, 0x31
        /*004e*/ 	.short	(.L_29 - .L_28)


	//   ....[0]....
.L_28:
        /*0050*/ 	.word	0x000007a0


	//   ....[1]....
        /*0054*/ 	.word	0x000007d0


	//   ....[2]....
        /*0058*/ 	.word	0x00000810


	//   ....[3]....
        /*005c*/ 	.word	0x00000940


	//   ....[4]....
        /*0060*/ 	.word	0x00000950


	//   ....[5]....
        /*0064*/ 	.word	0x00000960


	//   ....[6]....
        /*0068*/ 	.word	0x00000a00


	//   ....[7]....
        /*006c*/ 	.word	0x00000a40


	//   ....[8]....
        /*0070*/ 	.word	0x00001fb0


	//----- nvinfo : EIATTR_COOP_GROUP_MASK_REGIDS
	.align		4
.L_29:
        /*0074*/ 	.byte	0x04, 0x29
        /*0076*/ 	.short	(.L_31 - .L_30)


	//   ....[0]....
.L_30:
        /*0078*/ 	.word	0xffffffff


	//   ....[1]....
        /*007c*/ 	.word	0xffffffff


	//   ....[2]....
        /*0080*/ 	.word	0xffffffff


	//   ....[3]....
        /*0084*/ 	.word	0xffffffff


	//   ....[4]....
        /*0088*/ 	.word	0xffffffff


	//   ....[5]....
        /*008c*/ 	.word	0xffffffff


	//   ....[6]....
        /*0090*/ 	.word	0xffffffff


	//----- nvinfo : EIATTR_COOP_GROUP_INSTR_OFFSETS
	.align		4
.L_31:
        /*0094*/ 	.byte	0x04, 0x28
        /*0096*/ 	.short	(.L_33 - .L_32)


	//   ....[0]....
.L_32:
        /*0098*/ 	.word	0x00000070


	//   ....[1]....
        /*009c*/ 	.word	0x00000080


	//   ....[2]....
        /*00a0*/ 	.word	0x00000140


	//   ....[3]....
        /*00a4*/ 	.word	0x00000560


	//   ....[4]....
        /*00a8*/ 	.word	0x000005a0


	//   ....[5]....
        /*00ac*/ 	.word	0x00000980


	//   ....[6]....
        /*00b0*/ 	.word	0x00000bc0


	//----- nvinfo : EIATTR_REG_RECONFIG
	.align		4
.L_33:
        /*00b4*/ 	.byte	0x01, 0x54
	.zero		2


	//----- nvinfo : EIATTR_SYSCALL_OFFSETS
	.align		4
        /*00b8*/ 	.byte	0x04, 0x46
        /*00ba*/ 	.short	(.L_35 - .L_34)


	//   ....[0]....
.L_34:
        /*00bc*/ 	.word	0x00001a50


	//----- nvinfo : EIATTR_MBARRIER_INSTR_OFFSETS
	.align		4
.L_35:
        /*00c0*/ 	.byte	0x04, 0x39
        /*00c2*/ 	.short	(.L_37 - .L_36)


	//   ....[0]....
.L_36:
        /*00c4*/ 	.word	0x00000280
        /*00c8*/ 	.word	0x000000ff
        /*00cc*/ 	.word	0x00000000
        /*00d0*/ 	.short	0x0100
        /*00d2*/ 	.byte	0x08
	.zero		1


	//   ....[1]....
        /*00d4*/ 	.word	0x00000290
        /*00d8*/ 	.word	0x000000ff
        /*00dc*/ 	.word	0x000000b0
        /*00e0*/ 	.short	0x0100
        /*00e2*/ 	.byte	0x08
	.zero		1


	//   ....[2]....
        /*00e4*/ 	.word	0x000002a0
        /*00e8*/ 	.word	0x000000ff
        /*00ec*/ 	.word	0x00000008
        /*00f0*/ 	.short	0x0100
        /*00f2*/ 	.byte	0x08
	.zero		1


	//   ....[3]....
        /*00f4*/ 	.word	0x000002b0
        /*00f8*/ 	.word	0x000000ff
        /*00fc*/ 	.word	0x000000b8
        /*0100*/ 	.short	0x0100
        /*0102*/ 	.byte	0x08
	.zero		1


	//   ....[4]....
        /*0104*/ 	.word	0x000002c0
        /*0108*/ 	.word	0x000000ff
        /*010c*/ 	.word	0x00000010
        /*0110*/ 	.short	0x0100
        /*0112*/ 	.byte	0x08
	.zero		1


	//   ....[5]....
        /*0114*/ 	.word	0x000002d0
        /*0118*/ 	.word	0x000000ff
        /*011c*/ 	.word	0x000000c0
        /*0120*/ 	.short	0x0100
        /*0122*/ 	.byte	0x08
	.zero		1


	//   ....[6]....
        /*0124*/ 	.word	0x000002e0
        /*0128*/ 	.word	0x000000ff
        /*012c*/ 	.word	0x00000018
        /*0130*/ 	.short	0x0100
        /*0132*/ 	.byte	0x08
	.zero		1


	//   ....[7]....
        /*0134*/ 	.word	0x000002f0
        /*0138*/ 	.word	0x000000ff
        /*013c*/ 	.word	0x000000c8
        /*0140*/ 	.short	0x0100
        /*0142*/ 	.byte	0x08
	.zero		1


	//   ....[8]....
        /*0144*/ 	.word	0x00000300
        /*0148*/ 	.word	0x000000ff
        /*014c*/ 	.word	0x00000020
        /*0150*/ 	.short	0x0100
        /*0152*/ 	.byte	0x08
	.zero		1


	//   ....[9]....
        /*0154*/ 	.word	0x00000310
        /*0158*/ 	.word	0x000000ff
        /*015c*/ 	.word	0x000000d0
        /*0160*/ 	.short	0x0100
        /*0162*/ 	.byte	0x08
	.zero		1


	//   ....[10]....
        /*0164*/ 	.word	0x00000320
        /*0168*/ 	.word	0x000000ff
        /*016c*/ 	.word	0x00000028
        /*0170*/ 	.short	0x0100
        /*0172*/ 	.byte	0x08
	.zero		1


	//   ....[11]....
        /*0174*/ 	.word	0x00000330
        /*0178*/ 	.word	0x000000ff
        /*017c*/ 	.word	0x000000d8
        /*0180*/ 	.short	0x0100
        /*0182*/ 	.byte	0x08
	.zero		1


	//   ....[12]....
        /*0184*/ 	.word	0x00000340
        /*0188*/ 	.word	0x000000ff
        /*018c*/ 	.word	0x00000030
        /*0190*/ 	.short	0x0100
        /*0192*/ 	.byte	0x08
	.zero		1


	//   ....[13]....
        /*0194*/ 	.word	0x00000350
        /*0198*/ 	.word	0x000000ff
        /*019c*/ 	.word	0x000000e0
        /*01a0*/ 	.short	0x0100
        /*01a2*/ 	.byte	0x08
	.zero		1


	//   ....[14]....
        /*01a4*/ 	.word	0x00000360
        /*01a8*/ 	.word	0x000000ff
        /*01ac*/ 	.word	0x00000038
        /*01b0*/ 	.short	0x0100
        /*01b2*/ 	.byte	0x08
	.zero		1


	//   ....[15]....
        /*01b4*/ 	.word	0x00000370
        /*01b8*/ 	.word	0x000000ff
        /*01bc*/ 	.word	0x000000e8
        /*01c0*/ 	.short	0x0100
        /*01c2*/ 	.byte	0x08
	.zero		1


	//   ....[16]....
        /*01c4*/ 	.word	0x00000380
        /*01c8*/ 	.word	0x000000ff
        /*01cc*/ 	.word	0x00000040
        /*01d0*/ 	.short	0x0100
        /*01d2*/ 	.byte	0x08
	.zero		1


	//   ....[17]....
        /*01d4*/ 	.word	0x00000390
        /*01d8*/ 	.word	0x000000ff
        /*01dc*/ 	.word	0x000000f0
        /*01e0*/ 	.short	0x0100
        /*01e2*/ 	.byte	0x08
	.zero		1


	//   ....[18]....
        /*01e4*/ 	.word	0x000003a0
        /*01e8*/ 	.word	0x000000ff
        /*01ec*/ 	.word	0x00000048
        /*01f0*/ 	.short	0x0100
        /*01f2*/ 	.byte	0x08
	.zero		1


	//   ....[19]....
        /*01f4*/ 	.word	0x000003b0
        /*01f8*/ 	.word	0x000000ff
        /*01fc*/ 	.word	0x000000f8
        /*0200*/ 	.short	0x0100
        /*0202*/ 	.byte	0x08
	.zero		1


	//   ....[20]....
        /*0204*/ 	.word	0x000003c0
        /*0208*/ 	.word	0x000000ff
        /*020c*/ 	.word	0x00000050
        /*0210*/ 	.short	0x0100
        /*0212*/ 	.byte	0x08
	.zero		1


	//   ....[21]....
        /*0214*/ 	.word	0x000003d0
        /*0218*/ 	.word	0x000000ff
        /*021c*/ 	.word	0x00000100
        /*0220*/ 	.short	0x0100
        /*0222*/ 	.byte	0x08
	.zero		1


	//   ....[22]....
        /*0224*/ 	.word	0x000003e0
        /*0228*/ 	.word	0x000000ff
        /*022c*/ 	.word	0x00000058
        /*0230*/ 	.short	0x0100
        /*0232*/ 	.byte	0x08
	.zero		1


	//   ....[23]....
        /*0234*/ 	.word	0x000003f0
        /*0238*/ 	.word	0x000000ff
        /*023c*/ 	.word	0x00000108
        /*0240*/ 	.short	0x0100
        /*0242*/ 	.byte	0x08
	.zero		1


	//   ....[24]....
        /*0244*/ 	.word	0x00000400
        /*0248*/ 	.word	0x000000ff
        /*024c*/ 	.word	0x00000060
        /*0250*/ 	.short	0x0100
        /*0252*/ 	.byte	0x08
	.zero		1


	//   ....[25]....
        /*0254*/ 	.word	0x00000410
        /*0258*/ 	.word	0x000000ff
        /*025c*/ 	.word	0x00000110
        /*0260*/ 	.short	0x0100
        /*0262*/ 	.byte	0x08
	.zero		1


	//   ....[26]....
        /*0264*/ 	.word	0x00000420
        /*0268*/ 	.word	0x000000ff
        /*026c*/ 	.word	0x00000068
        /*0270*/ 	.short	0x0100
        /*0272*/ 	.byte	0x08
	.zero		1


	//   ....[27]....
        /*0274*/ 	.word	0x00000430
        /*0278*/ 	.word	0x000000ff
        /*027c*/ 	.word	0x00000118
        /*0280*/ 	.short	0x0100
        /*0282*/ 	.byte	0x08
	.zero		1


	//   ....[28]....
        /*0284*/ 	.word	0x00000440
        /*0288*/ 	.word	0x000000ff
        /*028c*/ 	.word	0x00000070
        /*0290*/ 	.short	0x0100
        /*0292*/ 	.byte	0x08
	.zero		1


	//   ....[29]....
        /*0294*/ 	.word	0x00000450
        /*0298*/ 	.word	0x000000ff
        /*029c*/ 	.word	0x00000120
        /*02a0*/ 	.short	0x0100
        /*02a2*/ 	.byte	0x08
	.zero		1


	//   ....[30]....
        /*02a4*/ 	.word	0x00000460
        /*02a8*/ 	.word	0x000000ff
        /*02ac*/ 	.word	0x00000078
        /*02b0*/ 	.short	0x0100
        /*02b2*/ 	.byte	0x08
	.zero		1


	//   ....[31]....
        /*02b4*/ 	.word	0x00000470
        /*02b8*/ 	.word	0x000000ff
        /*02bc*/ 	.word	0x00000128
        /*02c0*/ 	.short	0x0100
        /*02c2*/ 	.byte	0x08
	.zero		1


	//   ....[32]....
        /*02c4*/ 	.word	0x00000480
        /*02c8*/ 	.word	0x000000ff
        /*02cc*/ 	.word	0x00000080
        /*02d0*/ 	.short	0x0100
        /*02d2*/ 	.byte	0x08
	.zero		1


	//   ....[33]....
        /*02d4*/ 	.word	0x00000490
        /*02d8*/ 	.word	0x000000ff
        /*02dc*/ 	.word	0x00000130
        /*02e0*/ 	.short	0x0100
        /*02e2*/ 	.byte	0x08
	.zero		1


	//   ....[34]....
        /*02e4*/ 	.word	0x000004a0
        /*02e8*/ 	.word	0x000000ff
        /*02ec*/ 	.word	0x00000088
        /*02f0*/ 	.short	0x0100
        /*02f2*/ 	.byte	0x08
	.zero		1


	//   ....[35]....
        /*02f4*/ 	.word	0x000004b0
        /*02f8*/ 	.word	0x000000ff
        /*02fc*/ 	.word	0x00000138
        /*0300*/ 	.short	0x0100
        /*0302*/ 	.byte	0x08
	.zero		1


	//   ....[36]....
        /*0304*/ 	.word	0x000004c0
        /*0308*/ 	.word	0x000000ff
        /*030c*/ 	.word	0x00000090
        /*0310*/ 	.short	0x0100
        /*0312*/ 	.byte	0x08
	.zero		1


	//   ....[37]....
        /*0314*/ 	.word	0x000004d0
        /*0318*/ 	.word	0x000000ff
        /*031c*/ 	.word	0x00000140
        /*0320*/ 	.short	0x0100
        /*0322*/ 	.byte	0x08
	.zero		1


	//   ....[38]....
        /*0324*/ 	.word	0x000004e0
        /*0328*/ 	.word	0x000000ff
        /*032c*/ 	.word	0x00000098
        /*0330*/ 	.short	0x0100
        /*0332*/ 	.byte	0x08
	.zero		1


	//   ....[39]....
        /*0334*/ 	.word	0x000004f0
        /*0338*/ 	.word	0x000000ff
        /*033c*/ 	.word	0x00000148
        /*0340*/ 	.short	0x0100
        /*0342*/ 	.byte	0x08
	.zero		1


	//   ....[40]....
        /*0344*/ 	.word	0x00000500
        /*0348*/ 	.word	0x000000ff
        /*034c*/ 	.word	0x000000a0
        /*0350*/ 	.short	0x0100
        /*0352*/ 	.byte	0x08
	.zero		1


	//   ....[41]....
        /*0354*/ 	.word	0x00000510
        /*0358*/ 	.word	0x000000ff
        /*035c*/ 	.word	0x00000150
        /*0360*/ 	.short	0x0100
        /*0362*/ 	.byte	0x08
	.zero		1


	//   ....[42]....
        /*0364*/ 	.word	0x00000520
        /*0368*/ 	.word	0x000000ff
        /*036c*/ 	.word	0x000000a8
        /*0370*/ 	.short	0x0100
        /*0372*/ 	.byte	0x08
	.zero		1


	//   ....[43]....
        /*0374*/ 	.word	0x00000530
        /*0378*/ 	.word	0x000000ff
        /*037c*/ 	.word	0x00000158
        /*0380*/ 	.short	0x0100
        /*0382*/ 	.byte	0x08
	.zero		1


	//   ....[44]....
        /*0384*/ 	.word	0x00000a70
        /*0388*/ 	.word	0x000000ff
        /*038c*/ 	.word	0x00000190
        /*0390*/ 	.short	0x0100
        /*0392*/ 	.byte	0x08
	.zero		1


	//   ....[45]....
        /*0394*/ 	.word	0x00000b00
        /*0398*/ 	.word	0x000000ff
        /*039c*/ 	.word	0x00000198
        /*03a0*/ 	.short	0x0100
        /*03a2*/ 	.byte	0x08
	.zero		1


	//   ....[46]....
        /*03a4*/ 	.word	0x00000b40
        /*03a8*/ 	.word	0x000000ff
        /*03ac*/ 	.word	0x00000170
        /*03b0*/ 	.short	0x0100
        /*03b2*/ 	.byte	0x09
	.zero		1


	//   ....[47]....
        /*03b4*/ 	.word	0x00000b50
        /*03b8*/ 	.word	0x000000ff
        /*03bc*/ 	.word	0x00000178
        /*03c0*/ 	.short	0x0100
        /*03c2*/ 	.byte	0x09
	.zero		1


	//   ....[48]....
        /*03c4*/ 	.word	0x00000b60
        /*03c8*/ 	.word	0x000000ff
        /*03cc*/ 	.word	0x00000180
        /*03d0*/ 	.short	0x0100
        /*03d2*/ 	.byte	0x09
	.zero		1


	//   ....[49]....
        /*03d4*/ 	.word	0x00000b70
        /*03d8*/ 	.word	0x000000ff
        /*03dc*/ 	.word	0x00000188
        /*03e0*/ 	.short	0x0100
        /*03e2*/ 	.byte	0x09
	.zero		1


	//   ....[50]....
        /*03e4*/ 	.word	0x00001930
        /*03e8*/ 	.word	0x0000009f
        /*03ec*/ 	.word	0x00000000
        /*03f0*/ 	.short	0x010a
        /*03f2*/ 	.byte	0x2a
	.zero		1


	//   ....[51]....
        /*03f4*/ 	.word	0x00001ad0
        /*03f8*/ 	.word	0x00000003
        /*03fc*/ 	.word	0x00000000
        /*0400*/ 	.short	0x010a
        /*0402*/ 	.byte	0x3f
	.zero		1


	//   ....[52]....
        /*0404*/ 	.word	0x00001b30
        /*0408*/ 	.word	0x00000003
        /*040c*/ 	.word	0x00000000
        /*0410*/ 	.short	0x010a
        /*0412*/ 	.byte	0x3f
	.zero		1


	//   ....[53]....
        /*0414*/ 	.word	0x00001d20
        /*0418*/ 	.word	0x000000ff
        /*041c*/ 	.word	0x00000000
        /*0420*/ 	.short	0x010a
        /*0422*/ 	.byte	0x04
	.zero		1


	//   ....[54]....
        /*0424*/ 	.word	0x00001d60
        /*0428*/ 	.word	0x000000ff
        /*042c*/ 	.word	0x00000000
        /*0430*/ 	.short	0x010a
        /*0432*/ 	.byte	0x04
	.zero		1


	//   ....[55]....
        /*0434*/ 	.word	0x00001e50
        /*0438*/ 	.word	0x00000005
        /*043c*/ 	.word	0x00000000
        /*0440*/ 	.short	0x0101
        /*0442*/ 	.byte	0x3f
	.zero		1


	//   ....[56]....
        /*0444*/ 	.word	0x00001f50
        /*0448*/ 	.word	0x000000a0
        /*044c*/ 	.word	0x00000000
        /*0450*/ 	.short	0x0101
        /*0452*/ 	.byte	0x2d
	.zero		1


	//   ....[57]....
        /*0454*/ 	.word	0x00002050
        /*0458*/ 	.word	0x00000003
        /*045c*/ 	.word	0x00000000
        /*0460*/ 	.short	0x0101
        /*0462*/ 	.byte	0x3f
	.zero		1


	//   ....[58]....
        /*0464*/ 	.word	0x00002110
        /*0468*/ 	.word	0x0000009f
        /*046c*/ 	.word	0x00000010
        /*0470*/ 	.short	0x010a
        /*0472*/ 	.byte	0x2a
	.zero		1


	//   ....[59]....
        /*0474*/ 	.word	0x00009ea0
        /*0478*/ 	.word	0x000000a2
        /*047c*/ 	.word	0x00000000
        /*0480*/ 	.short	0x0101
        /*0482*/ 	.byte	0x2d
	.zero		1


	//   ....[60]....
        /*0484*/ 	.word	0x0000a850
        /*0488*/ 	.word	0x0000000c
        /*048c*/ 	.word	0x000000b0
        /*0490*/ 	.short	0x010a
        /*0492*/ 	.byte	0x3f
	.zero		1


	//   ....[61]....
        /*0494*/ 	.word	0x0000ac10
        /*0498*/ 	.word	0x00000004
        /*049c*/ 	.word	0x00000198
        /*04a0*/ 	.short	0x0101
        /*04a2*/ 	.byte	0x3f
	.zero		1


	//   ....[62]....
        /*04a4*/ 	.word	0x0000b3a0
        /*04a8*/ 	.word	0x00000007
        /*04ac*/ 	.word	0x00000000
        /*04b0*/ 	.short	0x010a
        /*04b2*/ 	.byte	0x3f
	.zero		1


	//   ....[63]....
        /*04b4*/ 	.word	0x0000b420
        /*04b8*/ 	.word	0x00000009
        /*04bc*/ 	.word	0x00000000
        /*04c0*/ 	.short	0x010a
        /*04c2*/ 	.byte	0x3f
	.zero		1


	//   ....[64]....
        /*04c4*/ 	.word	0x0000b4b0
        /*04c8*/ 	.word	0x00000006
        /*04cc*/ 	.word	0x00000000
        /*04d0*/ 	.short	0x010a
        /*04d2*/ 	.byte	0x3f
	.zero		1


	//   ....[65]....
        /*04d4*/ 	.word	0x0000b540
        /*04d8*/ 	.word	0x00000009
        /*04dc*/ 	.word	0x00000000
        /*04e0*/ 	.short	0x010a
        /*04e2*/ 	.byte	0x3f
	.zero		1


	//   ....[66]....
        /*04e4*/ 	.word	0x0000b5d0
        /*04e8*/ 	.word	0x00000006
        /*04ec*/ 	.word	0x00000000
        /*04f0*/ 	.short	0x010a
        /*04f2*/ 	.byte	0x3f
	.zero		1


	//   ....[67]....
        /*04f4*/ 	.word	0x0000b660
        /*04f8*/ 	.word	0x00000009
        /*04fc*/ 	.word	0x00000000
        /*0500*/ 	.short	0x010a
        /*0502*/ 	.byte	0x3f
	.zero		1


	//   ....[68]....
        /*0504*/ 	.word	0x0000b6f0
        /*0508*/ 	.word	0x00000006
        /*050c*/ 	.word	0x00000000
        /*0510*/ 	.short	0x010a
        /*0512*/ 	.byte	0x3f
	.zero		1


	//   ....[69]....
        /*0514*/ 	.word	0x0000b780
        /*0518*/ 	.word	0x00000009
        /*051c*/ 	.word	0x00000000
        /*0520*/ 	.short	0x010a
        /*0522*/ 	.byte	0x3f
	.zero		1


	//   ....[70]....
        /*0524*/ 	.word	0x0000b810
        /*0528*/ 	.word	0x00000006
        /*052c*/ 	.word	0x00000000
        /*0530*/ 	.short	0x010a
        /*0532*/ 	.byte	0x3f
	.zero		1


	//   ....[71]....
        /*0534*/ 	.word	0x0000b8a0
        /*0538*/ 	.word	0x00000009
        /*053c*/ 	.word	0x00000000
        /*0540*/ 	.short	0x010a
        /*0542*/ 	.byte	0x3f
	.zero		1


	//   ....[72]....
        /*0544*/ 	.word	0x0000b930
        /*0548*/ 	.word	0x00000006
        /*054c*/ 	.word	0x00000000
        /*0550*/ 	.short	0x010a
        /*0552*/ 	.byte	0x3f
	.zero		1


	//   ....[73]....
        /*0554*/ 	.word	0x0000b9c0
        /*0558*/ 	.word	0x00000009
        /*055c*/ 	.word	0x00000000
        /*0560*/ 	.short	0x010a
        /*0562*/ 	.byte	0x3f
	.zero		1


	//   ....[74]....
        /*0564*/ 	.word	0x0000ba50
        /*0568*/ 	.word	0x00000006
        /*056c*/ 	.word	0x00000000
        /*0570*/ 	.short	0x010a
        /*0572*/ 	.byte	0x3f
	.zero		1


	//   ....[75]....
        /*0574*/ 	.word	0x0000bae0
        /*0578*/ 	.word	0x00000009
        /*057c*/ 	.word	0x00000000
        /*0580*/ 	.short	0x010a
        /*0582*/ 	.byte	0x3f
	.zero		1


	//   ....[76]....
        /*0584*/ 	.word	0x0000bb70
        /*0588*/ 	.word	0x00000006
        /*058c*/ 	.word	0x00000000
        /*0590*/ 	.short	0x010a
        /*0592*/ 	.byte	0x3f
	.zero		1


	//   ....[77]....
        /*0594*/ 	.word	0x0000bc00
        /*0598*/ 	.word	0x00000009
        /*059c*/ 	.word	0x00000000
        /*05a0*/ 	.short	0x010a
        /*05a2*/ 	.byte	0x3f
	.zero		1


	//   ....[78]....
        /*05a4*/ 	.word	0x0000bc90
        /*05a8*/ 	.word	0x00000006
        /*05ac*/ 	.word	0x00000000
        /*05b0*/ 	.short	0x010a
        /*05b2*/ 	.byte	0x3f
	.zero		1


	//   ....[79]....
        /*05b4*/ 	.word	0x0000bd20
        /*05b8*/ 	.word	0x00000009
        /*05bc*/ 	.word	0x00000000
        /*05c0*/ 	.short	0x010a
        /*05c2*/ 	.byte	0x3f
	.zero		1


	//   ....[80]....
        /*05c4*/ 	.word	0x0000bdb0
        /*05c8*/ 	.word	0x00000006
        /*05cc*/ 	.word	0x00000000
        /*05d0*/ 	.short	0x010a
        /*05d2*/ 	.byte	0x3f
	.zero		1


	//   ....[81]....
        /*05d4*/ 	.word	0x0000be40
        /*05d8*/ 	.word	0x00000009
        /*05dc*/ 	.word	0x00000000
        /*05e0*/ 	.short	0x010a
        /*05e2*/ 	.byte	0x3f
	.zero		1


	//   ....[82]....
        /*05e4*/ 	.word	0x0000bed0
        /*05e8*/ 	.word	0x00000006
        /*05ec*/ 	.word	0x00000000
        /*05f0*/ 	.short	0x010a
        /*05f2*/ 	.byte	0x3f
	.zero		1


	//   ....[83]....
        /*05f4*/ 	.word	0x0000bf60
        /*05f8*/ 	.word	0x00000003
        /*05fc*/ 	.word	0x00000000
        /*0600*/ 	.short	0x010a
        /*0602*/ 	.byte	0x3f
	.zero		1


	//   ....[84]....
        /*0604*/ 	.word	0x0000bfc0
        /*0608*/ 	.word	0x000000a1
        /*060c*/ 	.word	0x00000000
        /*0610*/ 	.short	0x010a
        /*0612*/ 	.byte	0x3f
	.zero		1


	//   ....[85]....
        /*0614*/ 	.word	0x0000c010
        /*0618*/ 	.word	0x00000003
        /*061c*/ 	.word	0x00000000
        /*0620*/ 	.short	0x010a
        /*0622*/ 	.byte	0x3f
	.zero		1


	//   ....[86]....
        /*0624*/ 	.word	0x0000c070
        /*0628*/ 	.word	0x00000005
        /*062c*/ 	.word	0x00000000
        /*0630*/ 	.short	0x010a
        /*0632*/ 	.byte	0x3f
	.zero		1


	//   ....[87]....
        /*0634*/ 	.word	0x0000c0c0
        /*0638*/ 	.word	0x000000a1
        /*063c*/ 	.word	0x00000010
        /*0640*/ 	.short	0x010a
        /*0642*/ 	.byte	0x3f
	.zero		1


	//   ....[88]....
        /*0644*/ 	.word	0x0000c190
        /*0648*/ 	.word	0x0000000c
        /*064c*/ 	.word	0x000000b0
        /*0650*/ 	.short	0x010a
        /*0652*/ 	.byte	0x3f
	.zero		1


	//   ....[89]....
        /*0654*/ 	.word	0x0000c260
        /*0658*/ 	.word	0x00000007
        /*065c*/ 	.word	0x00000000
        /*0660*/ 	.short	0x010a
        /*0662*/ 	.byte	0x3f
	.zero		1


	//   ....[90]....
        /*0664*/ 	.word	0x0000c2b0
        /*0668*/ 	.word	0x00000009
        /*066c*/ 	.word	0x00000000
        /*0670*/ 	.short	0x010a
        /*0672*/ 	.byte	0x3f
	.zero		1


	//   ....[91]....
        /*0674*/ 	.word	0x0000c300
        /*0678*/ 	.word	0x00000006
        /*067c*/ 	.word	0x00000000
        /*0680*/ 	.short	0x010a
        /*0682*/ 	.byte	0x3f
	.zero		1


	//   ....[92]....
        /*0684*/ 	.word	0x0000c350
        /*0688*/ 	.word	0x00000009
        /*068c*/ 	.word	0x00000000
        /*0690*/ 	.short	0x010a
        /*0692*/ 	.byte	0x3f
	.zero		1


	//   ....[93]....
        /*0694*/ 	.word	0x0000c3a0
        /*0698*/ 	.word	0x00000006
        /*069c*/ 	.word	0x00000000
        /*06a0*/ 	.short	0x010a
        /*06a2*/ 	.byte	0x3f
	.zero		1


	//   ....[94]....
        /*06a4*/ 	.word	0x0000c3f0
        /*06a8*/ 	.word	0x00000009
        /*06ac*/ 	.word	0x00000000
        /*06b0*/ 	.short	0x010a
        /*06b2*/ 	.byte	0x3f
	.zero		1


	//   ....[95]....
        /*06b4*/ 	.word	0x0000c440
        /*06b8*/ 	.word	0x00000006
        /*06bc*/ 	.word	0x00000000
        /*06c0*/ 	.short	0x010a
        /*06c2*/ 	.byte	0x3f
	.zero		1


	//   ....[96]....
        /*06c4*/ 	.word	0x0000c490
        /*06c8*/ 	.word	0x00000009
        /*06cc*/ 	.word	0x00000000
        /*06d0*/ 	.short	0x010a
        /*06d2*/ 	.byte	0x3f
	.zero		1


	//   ....[97]....
        /*06d4*/ 	.word	0x0000c4e0
        /*06d8*/ 	.word	0x00000006
        /*06dc*/ 	.word	0x00000000
        /*06e0*/ 	.short	0x010a
        /*06e2*/ 	.byte	0x3f
	.zero		1


	//   ....[98]....
        /*06e4*/ 	.word	0x0000c530
        /*06e8*/ 	.word	0x00000009
        /*06ec*/ 	.word	0x00000000
        /*06f0*/ 	.short	0x010a
        /*06f2*/ 	.byte	0x3f
	.zero		1


	//   ....[99]....
        /*06f4*/ 	.word	0x0000c580
        /*06f8*/ 	.word	0x00000006
        /*06fc*/ 	.word	0x00000000
        /*0700*/ 	.short	0x010a
        /*0702*/ 	.byte	0x3f
	.zero		1


	//   ....[100]....
        /*0704*/ 	.word	0x0000c5d0
        /*0708*/ 	.word	0x00000009
        /*070c*/ 	.word	0x00000000
        /*0710*/ 	.short	0x010a
        /*0712*/ 	.byte	0x3f
	.zero		1


	//   ....[101]....
        /*0714*/ 	.word	0x0000c620
        /*0718*/ 	.word	0x00000006
        /*071c*/ 	.word	0x00000000
        /*0720*/ 	.short	0x010a
        /*0722*/ 	.byte	0x3f
	.zero		1


	//   ....[102]....
        /*0724*/ 	.word	0x0000c670
        /*0728*/ 	.word	0x00000009
        /*072c*/ 	.word	0x00000000
        /*0730*/ 	.short	0x010a
        /*0732*/ 	.byte	0x3f
	.zero		1


	//   ....[103]....
        /*0734*/ 	.word	0x0000c6c0
        /*0738*/ 	.word	0x00000006
        /*073c*/ 	.word	0x00000000
        /*0740*/ 	.short	0x010a
        /*0742*/ 	.byte	0x3f
	.zero		1


	//   ....[104]....
        /*0744*/ 	.word	0x0000c710
        /*0748*/ 	.word	0x00000009
        /*074c*/ 	.word	0x00000000
        /*0750*/ 	.short	0x010a
        /*0752*/ 	.byte	0x3f
	.zero		1


	//   ....[105]....
        /*0754*/ 	.word	0x0000c760
        /*0758*/ 	.word	0x00000006
        /*075c*/ 	.word	0x00000000
        /*0760*/ 	.short	0x010a
        /*0762*/ 	.byte	0x3f
	.zero		1


	//   ....[106]....
        /*0764*/ 	.word	0x0000c7b0
        /*0768*/ 	.word	0x00000009
        /*076c*/ 	.word	0x00000000
        /*0770*/ 	.short	0x010a
        /*0772*/ 	.byte	0x3f
	.zero		1


	//   ....[107]....
        /*0774*/ 	.word	0x0000c800
        /*0778*/ 	.word	0x00000006
        /*077c*/ 	.word	0x00000000
        /*0780*/ 	.short	0x010a
        /*0782*/ 	.byte	0x3f
	.zero		1


	//   ....[108]....
        /*0784*/ 	.word	0x0000c850
        /*0788*/ 	.word	0x00000009
        /*078c*/ 	.word	0x00000000
        /*0790*/ 	.short	0x010a
        /*0792*/ 	.byte	0x3f
	.zero		1


	//   ....[109]....
        /*0794*/ 	.word	0x0000c8a0
        /*0798*/ 	.word	0x00000006
        /*079c*/ 	.word	0x00000000
        /*07a0*/ 	.short	0x010a
        /*07a2*/ 	.byte	0x3f
	.zero		1


	//----- nvinfo : EIATTR_NUM_MBARRIERS
	.align		4
.L_37:
        /*07a4*/ 	.byte	0x03, 0x38
        /*07a6*/ 	.short	0x0032


	//----- nvinfo : EIATTR_EXIT_INSTR_OFFSETS
	.align		4
        /*07a8*/ 	.byte	0x04, 0x1c
        /*07aa*/ 	.short	(.L_39 - .L_38)


	//   ....[0]....
.L_38:
        /*07ac*/ 	.word	0x00001660


	//   ....[1]....
        /*07b0*/ 	.word	0x000016c0


	//   ....[2]....
        /*07b4*/ 	.word	0x0000a530


	//   ....[3]....
        /*07b8*/ 	.word	0x0000a560


	//   ....[4]....
        /*07bc*/ 	.word	0x0000bfb0


	//----- nvinfo : EIATTR_MAX_THREADS
	.align		4
.L_39:
        /*07c0*/ 	.byte	0x04, 0x05
        /*07c2*/ 	.short	(.L_41 - .L_40)
.L_40:
        /*07c4*/ 	.word	0x00000180
        /*07c8*/ 	.word	0x00000001
        /*07cc*/ 	.word	0x00000001


	//----- nvinfo : EIATTR_CRS_STACK_SIZE
	.align		4
.L_41:
        /*07d0*/ 	.byte	0x04, 0x1e
        /*07d2*/ 	.short	(.L_43 - .L_42)
.L_42:
        /*07d4*/ 	.word	0x00000000


	//----- nvinfo : EIATTR_CBANK_PARAM_SIZE
	.align		4
.L_43:
        /*07d8*/ 	.byte	0x03, 0x19
        /*07da*/ 	.short	0x0470


	//----- nvinfo : EIATTR_PARAM_CBANK
	.align		4
        /*07dc*/ 	.byte	0x04, 0x0a
        /*07de*/ 	.short	(.L_45 - .L_44)
	.align		4
.L_44:
        /*07e0*/ 	.word	index@(.nv.constant0._ZN7cutlass13device_kernelINS_4gemm6kernel13GemmUniversalIN4cute5tupleIJiiiiEEENS1_10collective13CollectiveMmaINS1_34MainloopSm90TmaGmmaWarpSpecializedILi22ENS5_IJNS4_1CILi2EEENSA_ILi1EEESC_EEENS1_32KernelTmaWarpSpecializedPingpongEEENS5_IJNSA_ILi64EEENSA_ILi256EEENSA_ILi16EEEEEENS_10bfloat16_tENS5_IJlSC_lEEESK_SL_NS4_8TiledMMAINS4_8MMA_AtomIJNS4_4SM904GMMA28MMA_64x256x16_F32BF16BF16_SSILNSP_5MajorE0ELSR_0ELNSP_7ScaleInE1ELSS_1EEEEEENS4_6LayoutINS5_IJSC_SC_SC_EEENS5_IJNSA_ILi0EEESX_SX_EEEEENS5_IJNS4_10UnderscoreES10_S10_EEEEENS4_13SM90_TMA_LOADENS4_14ComposedLayoutINS4_7SwizzleILi1ELi4ELi3EEENS4_18smem_ptr_flag_bitsILi16EEENSV_INS5_IJNSA_ILi8EEESI_EEENS5_IJSI_SC_EEEEEEEvNS4_8identityENS4_23SM90_TMA_LOAD_MULTICASTES1D_vS1E_EENS_8epilogue10collective6detail29Sm90TmaWarpSpecializedAdapterINS1I_15DefaultEpilogueISK_SL_SL_NS1H_6thread17LinearCombinationISK_Li1EffLNS1M_9ScaleType4KindE0ELNS_15FloatRoundStyleE2ESK_EENS1_15EpilogueDefaultEEEEEvvEEEEvNT_6ParamsE)
        /*07e4*/ 	.short	0x0210
        /*07e6*/ 	.short	0x0470


	//----- nvinfo : EIATTR_SW_WAR
	.align		4
.L_45:
        /*07e8*/ 	.byte	0x04, 0x36
        /*07ea*/ 	.short	(.L_47 - .L_46)
.L_46:
        /*07ec*/ 	.word	0x00000008
.L_47:


//--------------------- .nv.callgraph             --------------------------
	.section	.nv.callgraph,"",@"SHT_CUDA_CALLGRAPH"
	.align	4
	.sectionentsize	8
	.align		4
        /*0000*/ 	.word	0x00000000
	.align		4
        /*0004*/ 	.word	0xffffffff
	.align		4
        /*0008*/ 	.word	index@(_ZN7cutlass13device_kernelINS_4gemm6kernel13GemmUniversalIN4cute5tupleIJiiiiEEENS1_10collective13CollectiveMmaINS1_34MainloopSm90TmaGmmaWarpSpecializedILi22ENS5_IJNS4_1CILi2EEENSA_ILi1EEESC_EEENS1_32KernelTmaWarpSpecializedPingpongEEENS5_IJNSA_ILi64EEENSA_ILi256EEENSA_ILi16EEEEEENS_10bfloat16_tENS5_IJlSC_lEEESK_SL_NS4_8TiledMMAINS4_8MMA_AtomIJNS4_4SM904GMMA28MMA_64x256x16_F32BF16BF16_SSILNSP_5MajorE0ELSR_0ELNSP_7ScaleInE1ELSS_1EEEEEENS4_6LayoutINS5_IJSC_SC_SC_EEENS5_IJNSA_ILi0EEESX_SX_EEEEENS5_IJNS4_10UnderscoreES10_S10_EEEEENS4_13SM90_TMA_LOADENS4_14ComposedLayoutINS4_7SwizzleILi1ELi4ELi3EEENS4_18smem_ptr_flag_bitsILi16EEENSV_INS5_IJNSA_ILi8EEESI_EEENS5_IJSI_SC_EEEEEEEvNS4_8identityENS4_23SM90_TMA_LOAD_MULTICASTES1D_vS1E_EENS_8epilogue10collective6detail29Sm90TmaWarpSpecializedAdapterINS1I_15DefaultEpilogueISK_SL_SL_NS1H_6thread17LinearCombinationISK_Li1EffLNS1M_9ScaleType4KindE0ELNS_15FloatRoundStyleE2ESK_EENS1_15EpilogueDefaultEEEEEvvEEEEvNT_6ParamsE)
	.align		4
        /*000c*/ 	.word	index@(__assertfail)
	.align		4
        /*0010*/ 	.word	0x00000000
	.align		4
        /*0014*/ 	.word	0xfffffffe
	.align		4
        /*0018*/ 	.word	0x00000000
	.align		4
        /*001c*/ 	.word	0xfffffffd
	.align		4
        /*0020*/ 	.word	0x00000000
	.align		4
        /*0024*/ 	.word	0xfffffffc


//--------------------- .nv.constant4             --------------------------
	.section	.nv.constant4,"a",@progbits
	.align	8
	.align		8
.nv.constant4:
        /*0000*/ 	.dword	__assertfail
	.align		8
        /*0008*/ 	.dword	__unnamed_1
	.align		8
        /*0010*/ 	.dword	_ZN40_INTERNAL_6efadea1_4_k_cu_d935e1e7_177034cuda3std3__45__cpo5beginE
	.align		8
        /*0018*/ 	.dword	_ZN40_INTERNAL_6efadea1_4_k_cu_d935e1e7_177034cuda3std3__45__cpo3endE
	.align		8
        /*0020*/ 	.dword	_ZN40_INTERNAL_6efadea1_4_k_cu_d935e1e7_177034cuda3std3__45__cpo6cbeginE
	.align		8
        /*0028*/ 	.dword	_ZN40_INTERNAL_6efadea1_4_k_cu_d935e1e7_177034cuda3std3__45__cpo4cendE
	.align		8
        /*0030*/ 	.dword	_ZN40_INTERNAL_6efadea1_4_k_cu_d935e1e7_177034cuda3std3__442_GLOBAL__N__6efadea1_4_k_cu_d935e1e7_177036ignoreE
	.align		8
        /*0038*/ 	.dword	_ZN40_INTERNAL_6efadea1_4_k_cu_d935e1e7_177034cuda3std3__419piecewise_constructE
	.align		8
        /*0040*/ 	.dword	_ZN40_INTERNAL_6efadea1_4_k_cu_d935e1e7_177034cuda3std3__48in_placeE
	.align		8
        /*0048*/ 	.dword	_ZN40_INTERNAL_6efadea1_4_k_cu_d935e1e7_177034cuda3std6ranges3__45__cpo4swapE
	.align		8
        /*0050*/ 	.dword	_ZN40_INTERNAL_6efadea1_4_k_cu_d935e1e7_177034cuda3std6ranges3__45__cpo9iter_moveE
	.align		8
        /*0058*/ 	.dword	_ZN40_INTERNAL_6efadea1_4_k_cu_d935e1e7_177034cute7productE
	.align		8
        /*0060*/ 	.dword	_ZN40_INTERNAL_6efadea1_4_k_cu_d935e1e7_177034cute1_E
	.align		8
        /*0068*/ 	.dword	$str$22
	.align		8
        /*0070*/ 	.dword	$str$23


//--------------------- .text._ZN7cutlass13device_kernelINS_4gemm6kernel13GemmUniversalIN4cute5tupleIJiiiiEEENS1_10collective13CollectiveMmaINS1_34MainloopSm90TmaGmmaWarpSpecializedILi22ENS5_IJNS4_1CILi2EEENSA_ILi1EEESC_EEENS1_32KernelTmaWarpSpecializedPingpongEEENS5_IJNSA_ILi64EEENSA_ILi256EEENSA_ILi16EEEEEENS_10bfloat16_tENS5_IJlSC_lEEESK_SL_NS4_8TiledMMAINS4_8MMA_AtomIJNS4_4SM904GMMA28MMA_64x256x16_F32BF16BF16_SSILNSP_5MajorE0ELSR_0ELNSP_7ScaleInE1ELSS_1EEEEEENS4_6LayoutINS5_IJSC_SC_SC_EEENS5_IJNSA_ILi0EEESX_SX_EEEEENS5_IJNS4_10UnderscoreES10_S10_EEEEENS4_13SM90_TMA_LOADENS4_14ComposedLayoutINS4_7SwizzleILi1ELi4ELi3EEENS4_18smem_ptr_flag_bitsILi16EEENSV_INS5_IJNSA_ILi8EEESI_EEENS5_IJSI_SC_EEEEEEEvNS4_8identityENS4_23SM90_TMA_LOAD_MULTICASTES1D_vS1E_EENS_8epilogue10collective6detail29Sm90TmaWarpSpecializedAdapterINS1I_15DefaultEpilogueISK_SL_SL_NS1H_6thread17LinearCombinationISK_Li1EffLNS1M_9ScaleType4KindE0ELNS_15FloatRoundStyleE2ESK_EENS1_15EpilogueDefaultEEEEEvvEEEEvNT_6ParamsE --------------------------
	.section	.text._ZN7cutlass13device_kernelINS_4gemm6kernel13GemmUniversalIN4cute5tupleIJiiiiEEENS1_10collective13CollectiveMmaINS1_34MainloopSm90TmaGmmaWarpSpecializedILi22ENS5_IJNS4_1CILi2EEENSA_ILi1EEESC_EEENS1_32KernelTmaWarpSpecializedPingpongEEENS5_IJNSA_ILi64EEENSA_ILi256EEENSA_ILi16EEEEEENS_10bfloat16_tENS5_IJlSC_lEEESK_SL_NS4_8TiledMMAINS4_8MMA_AtomIJNS4_4SM904GMMA28MMA_64x256x16_F32BF16BF16_SSILNSP_5MajorE0ELSR_0ELNSP_7ScaleInE1ELSS_1EEEEEENS4_6LayoutINS5_IJSC_SC_SC_EEENS5_IJNSA_ILi0EEESX_SX_EEEEENS5_IJNS4_10UnderscoreES10_S10_EEEEENS4_13SM90_TMA_LOADENS4_14ComposedLayoutINS4_7SwizzleILi1ELi4ELi3EEENS4_18smem_ptr_flag_bitsILi16EEENSV_INS5_IJNSA_ILi8EEESI_EEENS5_IJSI_SC_EEEEEEEvNS4_8identityENS4_23SM90_TMA_LOAD_MULTICASTES1D_vS1E_EENS_8epilogue10collective6detail29Sm90TmaWarpSpecializedAdapterINS1I_15DefaultEpilogueISK_SL_SL_NS1H_6thread17LinearCombinationISK_Li1EffLNS1M_9ScaleType4KindE0ELNS_15FloatRoundStyleE2ESK_EENS1_15EpilogueDefaultEEEEEvvEEEEvNT_6ParamsE,"ax",@progbits
	.align	128
.text._ZN7cutlass13device_kernelINS_4gemm6kernel13GemmUniversalIN4cute5tupleIJiiiiEEENS1_10collective13CollectiveMmaINS1_34MainloopSm90TmaGmmaWarpSpecializedILi22ENS5_IJNS4_1CILi2EEENSA_ILi1EEESC_EEENS1_32KernelTmaWarpSpecializedPingpongEEENS5_IJNSA_ILi64EEENSA_ILi256EEENSA_ILi16EEEEEENS_10bfloat16_tENS5_IJlSC_lEEESK_SL_NS4_8TiledMMAINS4_8MMA_AtomIJNS4_4SM904GMMA28MMA_64x256x16_F32BF16BF16_SSILNSP_5MajorE0ELSR_0ELNSP_7ScaleInE1ELSS_1EEEEEENS4_6LayoutINS5_IJSC_SC_SC_EEENS5_IJNSA_ILi0EEESX_SX_EEEEENS5_IJNS4_10UnderscoreES10_S10_EEEEENS4_13SM90_TMA_LOADENS4_14ComposedLayoutINS4_7SwizzleILi1ELi4ELi3EEENS4_18smem_ptr_flag_bitsILi16EEENSV_INS5_IJNSA_ILi8EEESI_EEENS5_IJSI_SC_EEEEEEEvNS4_8identityENS4_23SM90_TMA_LOAD_MULTICASTES1D_vS1E_EENS_8epilogue10collective6detail29Sm90TmaWarpSpecializedAdapterINS1I_15DefaultEpilogueISK_SL_SL_NS1H_6thread17LinearCombinationISK_Li1EffLNS1M_9ScaleType4KindE0ELNS_15FloatRoundStyleE2ESK_EENS1_15EpilogueDefaultEEEEEvvEEEEvNT_6ParamsE:
        .type           _ZN7cutlass13device_kernelINS_4gemm6kernel13GemmUniversalIN4cute5tupleIJiiiiEEENS1_10collective13CollectiveMmaINS1_34MainloopSm90TmaGmmaWarpSpecializedILi22ENS5_IJNS4_1CILi2EEENSA_ILi1EEESC_EEENS1_32KernelTmaWarpSpecializedPingpongEEENS5_IJNSA_ILi64EEENSA_ILi256EEENSA_ILi16EEEEEENS_10bfloat16_tENS5_IJlSC_lEEESK_SL_NS4_8TiledMMAINS4_8MMA_AtomIJNS4_4SM904GMMA28MMA_64x256x16_F32BF16BF16_SSILNSP_5MajorE0ELSR_0ELNSP_7ScaleInE1ELSS_1EEEEEENS4_6LayoutINS5_IJSC_SC_SC_EEENS5_IJNSA_ILi0EEESX_SX_EEEEENS5_IJNS4_10UnderscoreES10_S10_EEEEENS4_13SM90_TMA_LOADENS4_14ComposedLayoutINS4_7SwizzleILi1ELi4ELi3EEENS4_18smem_ptr_flag_bitsILi16EEENSV_INS5_IJNSA_ILi8EEESI_EEENS5_IJSI_SC_EEEEEEEvNS4_8identityENS4_23SM90_TMA_LOAD_MULTICASTES1D_vS1E_EENS_8epilogue10collective6detail29Sm90TmaWarpSpecializedAdapterINS1I_15DefaultEpilogueISK_SL_SL_NS1H_6thread17LinearCombinationISK_Li1EffLNS1M_9ScaleType4KindE0ELNS_15FloatRoundStyleE2ESK_EENS1_15EpilogueDefaultEEEEEvvEEEEvNT_6ParamsE,@function
        .size           _ZN7cutlass13device_kernelINS_4gemm6kernel13GemmUniversalIN4cute5tupleIJiiiiEEENS1_10collective13CollectiveMmaINS1_34MainloopSm90TmaGmmaWarpSpecializedILi22ENS5_IJNS4_1CILi2EEENSA_ILi1EEESC_EEENS1_32KernelTmaWarpSpecializedPingpongEEENS5_IJNSA_ILi64EEENSA_ILi256EEENSA_ILi16EEEEEENS_10bfloat16_tENS5_IJlSC_lEEESK_SL_NS4_8TiledMMAINS4_8MMA_AtomIJNS4_4SM904GMMA28MMA_64x256x16_F32BF16BF16_SSILNSP_5MajorE0ELSR_0ELNSP_7ScaleInE1ELSS_1EEEEEENS4_6LayoutINS5_IJSC_SC_SC_EEENS5_IJNSA_ILi0EEESX_SX_EEEEENS5_IJNS4_10UnderscoreES10_S10_EEEEENS4_13SM90_TMA_LOADENS4_14ComposedLayoutINS4_7SwizzleILi1ELi4ELi3EEENS4_18smem_ptr_flag_bitsILi16EEENSV_INS5_IJNSA_ILi8EEESI_EEENS5_IJSI_SC_EEEEEEEvNS4_8identityENS4_23SM90_TMA_LOAD_MULTICASTES1D_vS1E_EENS_8epilogue10collective6detail29Sm90TmaWarpSpecializedAdapterINS1I_15DefaultEpilogueISK_SL_SL_NS1H_6thread17LinearCombinationISK_Li1EffLNS1M_9ScaleType4KindE0ELNS_15FloatRoundStyleE2ESK_EENS1_15EpilogueDefaultEEEEEvvEEEEvNT_6ParamsE,(.L_x_366 - _ZN7cutlass13device_kernelINS_4gemm6kernel13GemmUniversalIN4cute5tupleIJiiiiEEENS1_10collective13CollectiveMmaINS1_34MainloopSm90TmaGmmaWarpSpecializedILi22ENS5_IJNS4_1CILi2EEENSA_ILi1EEESC_EEENS1_32KernelTmaWarpSpecializedPingpongEEENS5_IJNSA_ILi64EEENSA_ILi256EEENSA_ILi16EEEEEENS_10bfloat16_tENS5_IJlSC_lEEESK_SL_NS4_8TiledMMAINS4_8MMA_AtomIJNS4_4SM904GMMA28MMA_64x256x16_F32BF16BF16_SSILNSP_5MajorE0ELSR_0ELNSP_7ScaleInE1ELSS_1EEEEEENS4_6LayoutINS5_IJSC_SC_SC_EEENS5_IJNSA_ILi0EEESX_SX_EEEEENS5_IJNS4_10UnderscoreES10_S10_EEEEENS4_13SM90_TMA_LOADENS4_14ComposedLayoutINS4_7SwizzleILi1ELi4ELi3EEENS4_18smem_ptr_flag_bitsILi16EEENSV_INS5_IJNSA_ILi8EEESI_EEENS5_IJSI_SC_EEEEEEEvNS4_8identityENS4_23SM90_TMA_LOAD_MULTICASTES1D_vS1E_EENS_8epilogue10collective6detail29Sm90TmaWarpSpecializedAdapterINS1I_15DefaultEpilogueISK_SL_SL_NS1H_6thread17LinearCombinationISK_Li1EffLNS1M_9ScaleType4KindE0ELNS_15FloatRoundStyleE2ESK_EENS1_15EpilogueDefaultEEEEEvvEEEEvNT_6ParamsE)
        .other          _ZN7cutlass13device_kernelINS_4gemm6kernel13GemmUniversalIN4cute5tupleIJiiiiEEENS1_10collective13CollectiveMmaINS1_34MainloopSm90TmaGmmaWarpSpecializedILi22ENS5_IJNS4_1CILi2EEENSA_ILi1EEESC_EEENS1_32KernelTmaWarpSpecializedPingpongEEENS5_IJNSA_ILi64EEENSA_ILi256EEENSA_ILi16EEEEEENS_10bfloat16_tENS5_IJlSC_lEEESK_SL_NS4_8TiledMMAINS4_8MMA_AtomIJNS4_4SM904GMMA28MMA_64x256x16_F32BF16BF16_SSILNSP_5MajorE0ELSR_0ELNSP_7ScaleInE1ELSS_1EEEEEENS4_6LayoutINS5_IJSC_SC_SC_EEENS5_IJNSA_ILi0EEESX_SX_EEEEENS5_IJNS4_10UnderscoreES10_S10_EEEEENS4_13SM90_TMA_LOADENS4_14ComposedLayoutINS4_7SwizzleILi1ELi4ELi3EEENS4_18smem_ptr_flag_bitsILi16EEENSV_INS5_IJNSA_ILi8EEESI_EEENS5_IJSI_SC_EEEEEEEvNS4_8identityENS4_23SM90_TMA_LOAD_MULTICASTES1D_vS1E_EENS_8epilogue10collective6detail29Sm90TmaWarpSpecializedAdapterINS1I_15DefaultEpilogueISK_SL_SL_NS1H_6thread17LinearCombinationISK_Li1EffLNS1M_9ScaleType4KindE0ELNS_15FloatRoundStyleE2ESK_EENS1_15EpilogueDefaultEEEEEvvEEEEvNT_6ParamsE,@"STO_CUDA_ENTRY STV_DEFAULT"
_ZN7cutlass13device_kernelINS_4gemm6kernel13GemmUniversalIN4cute5tupleIJiiiiEEENS1_10collective13CollectiveMmaINS1_34MainloopSm90TmaGmmaWarpSpecializedILi22ENS5_IJNS4_1CILi2EEENSA_ILi1EEESC_EEENS1_32KernelTmaWarpSpecializedPingpongEEENS5_IJNSA_ILi64EEENSA_ILi256EEENSA_ILi16EEEEEENS_10bfloat16_tENS5_IJlSC_lEEESK_SL_NS4_8TiledMMAINS4_8MMA_AtomIJNS4_4SM904GMMA28MMA_64x256x16_F32BF16BF16_SSILNSP_5MajorE0ELSR_0ELNSP_7ScaleInE1ELSS_1EEEEEENS4_6LayoutINS5_IJSC_SC_SC_EEENS5_IJNSA_ILi0EEESX_SX_EEEEENS5_IJNS4_10UnderscoreES10_S10_EEEEENS4_13SM90_TMA_LOADENS4_14ComposedLayoutINS4_7SwizzleILi1ELi4ELi3EEENS4_18smem_ptr_flag_bitsILi16EEENSV_INS5_IJNSA_ILi8EEESI_EEENS5_IJSI_SC_EEEEEEEvNS4_8identityENS4_23SM90_TMA_LOAD_MULTICASTES1D_vS1E_EENS_8epilogue10collective6detail29Sm90TmaWarpSpecializedAdapterINS1I_15DefaultEpilogueISK_SL_SL_NS1H_6thread17LinearCombinationISK_Li1EffLNS1M_9ScaleType4KindE0ELNS_15FloatRoundStyleE2ESK_EENS1_15EpilogueDefaultEEEEEvvEEEEvNT_6ParamsE:
[----:B------:R-:W0:Y:S02]  /*0000*/  LDC R1, c[0x0][0x28] ;  /* 0x00000a00ff017b82 */ /* 0x000e240000000800 */
[----:B0-----:R-:W-:Y:S01]  /*0010*/  VIADD R1, R1, 0xfffffff8 ;  /* 0xfffffff801017836 */ /* 0x001fe20000000000 */
[----:B------:R-:W0:Y:S01]  /*0020*/  S2R R4, SR_TID.X ;  /* 0x0000000000047919 */ /* 0x000e220000002100 */
[----:B------:R-:W-:Y:S01]  /*0030*/  ELECT P0, URZ, PT ;  /* 0x00000000003f782f */ /* 0x000fe20003800000 */
[----:B------:R-:W-:Y:S01]  /*0040*/  BSSY B0, `(.L_x_0) ;  /* 0x000000f000007945 */ /* 0x000fe20003800000 */
[--C-:B0-----:R-:W-:Y:S02]  /*0050*/  SHF.R.U32.HI R2, RZ, 0x5, R4.reuse ;  /* 0x00000005ff027819 */ /* 0x101fe40000011604 */
[----:B------:R-:W-:-:S03]  /*0060*/  SHF.R.U32.HI R7, RZ, 0x7, R4 ;  /* 0x00000007ff077819 */ /* 0x000fc60000011604 */
[----:B------:R-:W0:Y:S04]  /*0070*/  SHFL.IDX PT, R5, R2, RZ, 0x1f ;  /* 0x00001fff02057589 */ /* 0x000e2800000e0000 */
[----:B------:R1:W2:Y:S01]  /*0080*/  SHFL.IDX PT, R10, R7, RZ, 0x1f ;  /* 0x00001fff070a7589 */ /* 0x0002a200000e0000 */
[----:B0-----:R-:W-:-:S13]  /*0090*/  ISETP.NE.OR P0, PT, R5, RZ, !P0 ;  /* 0x000000ff0500720c */ /* 0x001fda0004705670 */
[----:B-12---:R-:W-:Y:S05]  /*00a0*/  @P0 BRA `(.L_x_1) ;  /* 0x0000000000200947 */ /* 0x006fea0003800000 */
[----:B------:R-:W-:Y:S02]  /*00b0*/  ULDC.64 UR4, c[0x0][0x198] ;  /* 0x0000660000047ab9 */ /* 0x000fe40000000a00 */
[----:B------:R-:W-:Y:S02]  /*00c0*/  UIADD3 UR6, UP0, UR4, 0xf0, URZ ;  /* 0x000000f004067890 */ /* 0x000fe4000ff1e03f */
[----:B------:R-:W-:Y:S02]  /*00d0*/  UIADD3 UR4, UP1, UR4, 0x1f0, URZ ;  /* 0x000001f004047890 */ /* 0x000fe4000ff3e03f */
[----:B------:R-:W-:Y:S02]  /*00e0*/  UIADD3.X UR7, URZ, UR5, URZ, UP0, !UPT ;  /* 0x000000053f077290 */ /* 0x000fe400087fe43f */
[----:B------:R-:W-:-:S07]  /*00f0*/  UIADD3.X UR5, URZ, UR5, URZ, UP1, !UPT ;  /* 0x000000053f057290 */ /* 0x000fce0008ffe43f */
[----:B------:R0:W-:Y:S02]  /*0100*/  UTMACCTL.PF [UR6] ;  /* 0x00000000060079b9 */ /* 0x0001e40008040000 */
[----:B------:R0:W-:Y:S02]  /*0110*/  UTMACCTL.PF [UR4] ;  /* 0x00000000040079b9 */ /* 0x0001e40008040000 */
[----:B0-----:R-:W-:Y:S01]  /*0120*/  NOP ;  /* 0x0000000000007918 */ /* 0x001fe20000000000 */
.L_x_1:
[----:B------:R-:W-:Y:S05]  /*0130*/  BSYNC B0 ;  /* 0x0000000000007941 */ /* 0x000fea0003800000 */
.L_x_0:
[----:B------:R-:W0:Y:S01]  /*0140*/  SHFL.IDX PT, R8, R2, RZ, 0x1f ;  /* 0x00001fff02087589 */ /* 0x000e2200000e0000 */
[----:B------:R-:W-:-:S04]  /*0150*/  SHF.R.S32.HI R3, RZ, 0x1f, R4 ;  /* 0x0000001fff037819 */ /* 0x000fc80000011404 */
[----:B------:R-:W-:Y:S02]  /*0160*/  LEA.HI R3, R3, R4, RZ, 0x7 ;  /* 0x0000000403037211 */ /* 0x000fe400078f38ff */
[----:B0-----:R-:W-:-:S13]  /*0170*/  ISETP.NE.AND P0, PT, R8, RZ, PT ;  /* 0x000000ff0800720c */ /* 0x001fda0003f05270 */
[----:B------:R-:W-:Y:S05]  /*0180*/  @P0 BRA `(.L_x_2) ;  /* 0x0000000000f40947 */ /* 0x000fea0003800000 */
[----:B------:R-:W-:Y:S01]  /*0190*/  ELECT P0, URZ, PT ;  /* 0x00000000003f782f */ /* 0x000fe20003800000 */
[----:B------:R-:W-:-:S12]  /*01a0*/  BSSY B0, `(.L_x_2) ;  /* 0x000003b000007945 */ /* 0x000fd80003800000 */
[----:B------:R-:W-:Y:S05]  /*01b0*/  @!P0 BRA `(.L_x_3) ;  /* 0x0000000000e48947 */ /* 0x000fea0003800000 */
[----:B------:R-:W0:Y:S01]  /*01c0*/  S2UR UR8, SR_CgaCtaId ;  /* 0x00000000000879c3 */ /* 0x000e220000008800 */
[----:B------:R-:W-:Y:S01]  /*01d0*/  UMOV UR4, 0x400 ;  /* 0x0000040000047882 */ /* 0x000fe20000000000 */
[----:B------:R-:W-:Y:S01]  /*01e0*/  UMOV UR5, 0x1 ;  /* 0x0000000100057882 */ /* 0x000fe20000000000 */
[----:B------:R-:W-:Y:S02]  /*01f0*/  UMOV UR6, 0x2 ;  /* 0x0000000200067882 */ /* 0x000fe40000000000 */
[----:B------:R-:W-:-:S04]  /*0200*/  UIADD3 UR6, -UR6, 0x100000, URZ ;  /* 0x0010000006067890 */ /* 0x000fc8000fffe13f */
[----:B------:R-:W-:Y:S02]  /*0210*/  USHF.L.U32 UR7, UR6, 0xb, URZ ;  /* 0x0000000b06077899 */ /* 0x000fe4000800063f */
[----:B------:R-:W-:Y:S02]  /*0220*/  USHF.L.U32 UR6, UR6, 0x1, URZ ;  /* 0x0000000106067899 */ /* 0x000fe4000800063f */
[----:B0-----:R-:W-:Y:S02]  /*0230*/  ULEA UR8, UR8, UR4, 0x18 ;  /* 0x0000000408087291 */ /* 0x001fe4000f8ec03f */
[----:B------:R-:W-:-:S04]  /*0240*/  UIADD3 UR4, -UR5, 0x100000, URZ ;  /* 0x0010000005047890 */ /* 0x000fc8000fffe13f */
[----:B------:R-:W-:Y:S02]  /*0250*/  USHF.L.U32 UR5, UR4, 0xb, URZ ;  /* 0x0000000b04057899 */ /* 0x000fe4000800063f */
[----:B------:R-:W-:Y:S01]  /*0260*/  USHF.L.U32 UR4, UR4, 0x1, URZ ;  /* 0x0000000104047899 */ /* 0x000fe2000800063f */
[----:B------:R-:W0:Y:S11]  /*0270*/  FENCE.VIEW.ASYNC.S ;  /* 0x00000000000073c6 */ /* 0x000e360000000000 */
[----:B0-----:R0:W1:Y:S01]  /*0280*/  SYNCS.EXCH.64 URZ, [UR8], UR4 ;  /* 0x00000004083f75b2 */ /* 0x0010620008000100 */
[----:B------:R0:W2:Y:S01]  /*0290*/  SYNCS.EXCH.64 URZ, [UR8+0xb0], UR6 ;  /* 0x0000b006083f75b2 */ /* 0x0000a20008000100 */
[----:B------:R0:W3:Y:S01]  /*02a0*/  SYNCS.EXCH.64 URZ, [UR8+0x8], UR4 ;  /* 0x00000804083f75b2 */ /* 0x0000e20008000100 */
[----:B------:R0:W4:Y:S01]  /*02b0*/  SYNCS.EXCH.64 URZ, [UR8+0xb8], UR6 ;  /* 0x0000b806083f75b2 */ /* 0x0001220008000100 */
[----:B------:R0:W0:Y:S01]  /*02c0*/  SYNCS.EXCH.64 URZ, [UR8+0x10], UR4 ;  /* 0x00001004083f75b2 */ /* 0x0000220008000100 */
        /* <DEDUP_REMOVED lines=39> */
[----:B-1234-:R-:W-:Y:S01]  /*0540*/  NOP ;  /* 0x0000000000007918 */ /* 0x01efe20000000000 */
.L_x_3:
[----:B0-----:R-:W-:Y:S05]  /*0550*/  BSYNC B0 ;  /* 0x0000000000007941 */ /* 0x001fea0003800000 */
.L_x_2:
[----:B------:R-:W0:Y:S01]  /*0560*/  SHFL.IDX PT, R13, R2, RZ, 0x1f ;  /* 0x00001fff020d7589 */ /* 0x000e2200000e0000 */
[----:B------:R-:W1:Y:S01]  /*0570*/  S2UR UR12, SR_CTAID.X ;  /* 0x00000000000c79c3 */ /* 0x000e620000002500 */
[----:B------:R-:W-:Y:S02]  /*0580*/  LOP3.LUT R3, R3, 0xffffff80, RZ, 0xc0, !PT ;  /* 0xffffff8003037812 */ /* 0x000fe400078ec0ff */
[----:B------:R-:W-:Y:S01]  /*0590*/  ELECT P0, URZ, PT ;  /* 0x00000000003f782f */ /* 0x000fe20003800000 */
[----:B------:R2:W3:Y:S01]  /*05a0*/  SHFL.IDX PT, R12, R2, RZ, 0x1f ;  /* 0x00001fff020c7589 */ /* 0x0004e200000e0000 */
[----:B------:R-:W-:Y:S01]  /*05b0*/  ELECT P1, URZ, PT ;  /* 0x00000000003f782f */ /* 0x000fe20003820000 */
[----:B------:R-:W-:Y:S01]  /*05c0*/  NOP ;  /* 0x0000000000007918 */ /* 0x000fe20000000000 */
[----:B------:R-:W-:Y:S01]  /*05d0*/  IMAD.IADD R3, R4, 0x1, -R3 ;  /* 0x0000000104037824 */ /* 0x000fe200078e0a03 */
[----:B------:R-:W4:Y:S01]  /*05e0*/  S2R R6, SR_CTAID.Y ;  /* 0x0000000000067919 */ /* 0x000f220000002600 */
[----:B------:R-:W-:Y:S01]  /*05f0*/  ULDC UR4, c[0x0][0x150] ;  /* 0x0000540000047ab9 */ /* 0x000fe20000000800 */
[----:B------:R-:W5:Y:S01]  /*0600*/  LDC R14, c[0x0][0x144] ;  /* 0x00005100ff0e7b82 */ /* 0x000f620000000800 */
[----:B------:R-:W-:Y:S01]  /*0610*/  UMOV UR11, 0x80 ;  /* 0x00000080000b7882 */ /* 0x000fe20000000000 */
[----:B------:R-:W-:Y:S01]  /*0620*/  SHF.R.S32.HI R0, RZ, 0x1f, R3 ;  /* 0x0000001fff007819 */ /* 0x000fe20000011403 */
[----:B------:R-:W-:Y:S01]  /*0630*/  NOP ;  /* 0x0000000000007918 */ /* 0x000fe20000000000 */
[C---:B------:R-:W-:Y:S01]  /*0640*/  VIADD R35, R10.reuse, 0xffffffff ;  /* 0xffffffff0a237836 */ /* 0x040fe20000000000 */
[----:B------:R-:W-:Y:S01]  /*0650*/  ISETP.NE.AND P4, PT, R10, RZ, PT ;  /* 0x000000ff0a00720c */ /* 0x000fe20003f85270 */
[----:B------:R-:W-:Y:S01]  /*0660*/  IMAD.MOV.U32 R153, RZ, RZ, 0x1 ;  /* 0x00000001ff997424 */ /* 0x000fe200078e00ff */
[----:B------:R-:W-:Y:S01]  /*0670*/  LEA.HI R9, R0, R3, RZ, 0x3 ;  /* 0x0000000300097211 */ /* 0x000fe200078f18ff */
[----:B------:R-:W5:Y:S01]  /*0680*/  LDC R15, c[0x0][0x140] ;  /* 0x00005000ff0f7b82 */ /* 0x000f620000000800 */
[----:B------:R-:W-:-:S02]  /*0690*/  ISETP.GE.U32.AND P6, PT, R35, 0x2, PT ;  /* 0x000000022300780c */ /* 0x000fc40003fc6070 */
[--C-:B------:R-:W-:Y:S02]  /*06a0*/  SHF.R.S32.HI R11, RZ, 0x3, R9.reuse ;  /* 0x00000003ff0b7819 */ /* 0x100fe40000011409 */
[----:B--2---:R-:W-:Y:S02]  /*06b0*/  SHF.R.S32.HI R2, RZ, 0x1f, R9 ;  /* 0x0000001fff027819 */ /* 0x004fe40000011409 */
[----:B------:R-:W-:Y:S01]  /*06c0*/  SHF.R.S32.HI R9, RZ, 0x1f, R8 ;  /* 0x0000001fff097819 */ /* 0x000fe20000011408 */
[----:B------:R-:W2:Y:S01]  /*06d0*/  LDC R25, c[0x0][0x148] ;  /* 0x00005200ff197b82 */ /* 0x000ea20000000800 */
[----:B0-----:R-:W-:Y:S02]  /*06e0*/  ISETP.NE.OR P0, PT, R13, RZ, !P0 ;  /* 0x000000ff0d00720c */ /* 0x001fe40004705670 */
[----:B-1----:R-:W-:Y:S02]  /*06f0*/  I2FP.F32.U32 R13, UR12 ;  /* 0x0000000c000d7c45 */ /* 0x002fe40008201000 */
[----:B------:R-:W-:-:S02]  /*0700*/  LEA.HI R2, R2, R11, RZ, 0x2 ;  /* 0x0000000b02027211 */ /* 0x000fc400078f10ff */
[----:B------:R-:W-:Y:S01]  /*0710*/  LEA.HI R9, R9, R8, RZ, 0x2 ;  /* 0x0000000809097211 */ /* 0x000fe200078f10ff */
[----:B------:R-:W-:Y:S01]  /*0720*/  FMUL R13, R13, UR4 ;  /* 0x000000040d0d7c20 */ /* 0x000fe20008400000 */
[----:B---3--:R-:W-:Y:S01]  /*0730*/  ISETP.NE.OR P1, PT, R12, RZ, !P1 ;  /* 0x000000ff0c00720c */ /* 0x008fe20004f25670 */
[----:B------:R-:W-:Y:S01]  /*0740*/  ULDC UR4, c[0x0][0x154] ;  /* 0x0000550000047ab9 */ /* 0x000fe20000000800 */
[----:B------:R-:W-:Y:S02]  /*0750*/  LOP3.LUT R12, R2, 0xfffffffc, RZ, 0xc0, !PT ;  /* 0xfffffffc020c7812 */ /* 0x000fe400078ec0ff */
[----:B------:R-:W-:Y:S01]  /*0760*/  LOP3.LUT R9, R9, 0x3ffffffc, RZ, 0xc0, !PT ;  /* 0x3ffffffc09097812 */ /* 0x000fe200078ec0ff */
[----:B------:R-:W0:Y:S01]  /*0770*/  F2I.U32.TRUNC.NTZ R13, R13 ;  /* 0x0000000d000d7305 */ /* 0x000e22000020f000 */
[----:B------:R-:W-:Y:S01]  /*0780*/  SHF.R.S32.HI R2, RZ, 0x1f, R5 ;  /* 0x0000001fff027819 */ /* 0x000fe20000011405 */
[----:B------:R-:W-:Y:S01]  /*0790*/  IMAD.IADD R12, R11, 0x1, -R12 ;  /* 0x000000010b0c7824 */ /* 0x000fe200078e0a0c */
[----:B------:R-:W-:Y:S01]  /*07a0*/  VOTEU.ALL UP1, P0 ;  /* 0x00000000003f7886 */ /* 0x000fe20000020000 */
[----:B------:R-:W-:Y:S01]  /*07b0*/  IMAD.IADD R9, R8, 0x1, -R9 ;  /* 0x0000000108097824 */ /* 0x000fe200078e0a09 */
[----:B------:R-:W-:Y:S01]  /*07c0*/  LEA.HI R2, R2, R5, RZ, 0x2 ;  /* 0x0000000502027211 */ /* 0x000fe200078f10ff */
[----:B------:R-:W-:Y:S01]  /*07d0*/  VOTEU.ALL UP0, P0 ;  /* 0x00000000003f7886 */ /* 0x000fe20000000000 */
[----:B----4-:R-:W-:Y:S01]  /*07e0*/  I2FP.F32.U32 R8, R6 ;  /* 0x0000000600087245 */ /* 0x010fe20000201000 */
[----:B------:R-:W-:Y:S01]  /*07f0*/  IMAD R9, R9, 0x4, R12 ;  /* 0x0000000409097824 */ /* 0x000fe200078e020c */
[----:B------:R-:W-:Y:S01]  /*0800*/  LOP3.LUT R2, R2, 0xfffffffc, RZ, 0xc0, !PT ;  /* 0xfffffffc02027812 */ /* 0x000fe200078ec0ff */
[----:B------:R-:W-:Y:S01]  /*0810*/  VOTEU.ALL UP2, P1 ;  /* 0x00000000003f7886 */ /* 0x000fe20000840000 */
[----:B------:R-:W1:Y:S01]  /*0820*/  @!UP1 S2UR UR7, SR_CgaCtaId ;  /* 0x00000000000799c3 */ /* 0x000e620000008800 */
[----:B------:R-:W-:Y:S01]  /*0830*/  FMUL R8, R8, UR4 ;  /* 0x0000000408087c20 */ /* 0x000fe20008400000 */
[----:B------:R-:W-:Y:S01]  /*0840*/  IMAD.SHL.U32 R152, R9, 0x4, RZ ;  /* 0x0000000409987824 */ /* 0x000fe200078e00ff */
[----:B------:R-:W-:Y:S01]  /*0850*/  UMOV UR4, 0x20 ;  /* 0x0000002000047882 */ /* 0x000fe20000000000 */
[----:B------:R-:W-:Y:S01]  /*0860*/  IMAD.IADD R5, R5, 0x1, -R2 ;  /* 0x0000000105057824 */ /* 0x000fe200078e0a02 */
[----:B------:R-:W-:Y:S01]  /*0870*/  LEA.HI R2, R9, R9, RZ, 0x1 ;  /* 0x0000000909027211 */ /* 0x000fe200078f08ff */
[----:B0-----:R-:W-:Y:S01]  /*0880*/  IMAD.MOV R13, RZ, RZ, -R13 ;  /* 0x000000ffff0d7224 */ /* 0x001fe200078e0a0d */
[----:B------:R-:W0:Y:S01]  /*0890*/  F2I.U32.TRUNC.NTZ R8, R8 ;  /* 0x0000000800087305 */ /* 0x000e22000020f000 */
[----:B------:R-:W3:Y:S01]  /*08a0*/  @!UP2 S2UR UR10, SR_CgaCtaId ;  /* 0x00000000000aa9c3 */ /* 0x000ee20000008800 */
[----:B------:R-:W-:Y:S01]  /*08b0*/  LOP3.LUT R2, R2, 0xfffffffe, RZ, 0xc0, !PT ;  /* 0xfffffffe02027812 */ /* 0x000fe200078ec0ff */
[----:B-----5:R-:W-:Y:S01]  /*08c0*/  IMAD R21, R14, R13, UR12 ;  /* 0x0000000c0e157e24 */ /* 0x020fe2000f8e020d */
[----:B------:R-:W-:Y:S01]  /*08d0*/  @!UP1 UMOV UR6, 0x400 ;  /* 0x0000040000069882 */ /* 0x000fe20000000000 */
[----:B------:R-:W-:-:S04]  /*08e0*/  @!UP1 UIADD3 UR4, -UR4, 0x100000, URZ ;  /* 0x0010000004049890 */ /* 0x000fc8000fffe13f */
[----:B------:R-:W-:Y:S02]  /*08f0*/  @!UP1 USHF.L.U32 UR5, UR4, 0xb, URZ ;  /* 0x0000000b04059899 */ /* 0x000fe4000800063f */
[----:B------:R-:W-:Y:S01]  /*0900*/  @!UP1 USHF.L.U32 UR4, UR4, 0x1, URZ ;  /* 0x0000000104049899 */ /* 0x000fe2000800063f */
[C---:B------:R-:W-:Y:S01]  /*0910*/  LOP3.LUT R152, R9.reuse, 0xc, R152, 0x78, !PT ;  /* 0x0000000c09987812 */ /* 0x040fe200078e7898 */
[----:B------:R-:W-:Y:S01]  /*0920*/  IMAD.IADD R2, R9, 0x1, -R2 ;  /* 0x0000000109027824 */ /* 0x000fe200078e0a02 */
[----:B------:R-:W-:Y:S01]  /*0930*/  @!UP2 UMOV UR9, 0x400 ;  /* 0x000004000009a882 */ /* 0x000fe20000000000 */
[----:B------:R-:W-:Y:S01]  /*0940*/  VOTEU.ALL UP3, P1 ;  /* 0x00000000003f7886 */ /* 0x000fe20000860000 */
[----:B------:R-:W-:Y:S01]  /*0950*/  VOTEU.ALL UP4, P1 ;  /* 0x00000000003f7886 */ /* 0x000fe20000880000 */
[----:B------:R-:W-:Y:S01]  /*0960*/  VOTEU.ALL UP5, P1 ;  /* 0x00000000003f7886 */ /* 0x000fe200008a0000 */
[----:B------:R-:W-:Y:S01]  /*0970*/  ISETP.NE.AND P3, PT, R2, R21, PT ;  /* 0x000000150200720c */ /* 0x000fe20003f65270 */
[----:B------:R4:W4:Y:S01]  /*0980*/  SHFL.IDX PT, R14, R7, RZ, 0x1f ;  /* 0x00001fff070e7589 */ /* 0x00092200000e0000 */
[----:B------:R-:W-:Y:S01]  /*0990*/  ISETP.EQ.U32.AND P2, PT, R15, 0x1, PT ;  /* 0x000000010f00780c */ /* 0x000fe20003f42070 */
[----:B0-----:R-:W-:Y:S01]  /*09a0*/  IMAD.MOV R20, RZ, RZ, -R8 ;  /* 0x000000ffff147224 */ /* 0x001fe200078e0a08 */
[----:B-1----:R-:W-:-:S02]  /*09b0*/  @!UP1 ULEA UR8, UR7, UR6, 0x18 ;  /* 0x0000000607089291 */ /* 0x002fc4000f8ec03f */
[----:B------:R-:W-:-:S04]  /*09c0*/  @!UP2 UIADD3 UR6, -UR11, 0x100000, URZ ;  /* 0x001000000b06a890 */ /* 0x000fc8000fffe13f */
[----:B------:R-:W-:Y:S02]  /*09d0*/  @!UP2 USHF.L.U32 UR7, UR6, 0xb, URZ ;  /* 0x0000000b0607a899 */ /* 0x000fe4000800063f */
[----:B------:R-:W-:Y:S01]  /*09e0*/  @!UP2 USHF.L.U32 UR6, UR6, 0x1, URZ ;  /* 0x000000010606a899 */ /* 0x000fe2000800063f */
[----:B--2---:R-:W-:Y:S01]  /*09f0*/  IMAD R9, R25, R20, R6 ;  /* 0x0000001419097224 */ /* 0x004fe200078e0206 */
[----:B------:R-:W-:Y:S01]  /*0a00*/  VOTEU.ALL UP1, P0 ;  /* 0x00000000003f7886 */ /* 0x000fe20000020000 */
[----:B------:R-:W-:Y:S01]  /*0a10*/  LOP3.LUT P0, RZ, R3, 0x7, RZ, 0xc0, !PT ;  /* 0x0000000703ff7812 */ /* 0x000fe2000780c0ff */
[----:B---3--:R-:W-:Y:S01]  /*0a20*/  @!UP2 ULEA UR9, UR10, UR9, 0x18 ;  /* 0x000000090a09a291 */ /* 0x008fe2000f8ec03f */
[----:B------:R-:W-:Y:S01]  /*0a30*/  @P3 LEA.HI R2, R152, R152, RZ, 0x1 ;  /* 0x0000009898023211 */ /* 0x000fe200078f08ff */
[----:B------:R-:W-:Y:S01]  /*0a40*/  VOTEU.ALL UP2, P1 ;  /* 0x00000000003f7886 */ /* 0x000fe20000840000 */
[----:B------:R-:W-:Y:S01]  /*0a50*/  ISETP.NE.AND P1, PT, R5, 0x3, PT ;  /* 0x000000030500780c */ /* 0x000fe20003f25270 */
[----:B------:R-:W0:Y:S02]  /*0a60*/  FENCE.VIEW.ASYNC.S ;  /* 0x00000000000073c6 */ /* 0x000e240000000000 */
[----:B0-----:R0:W1:Y:S01]  /*0a70*/  @!UP0 SYNCS.EXCH.64 URZ, [UR8+0x190], UR4 ;  /* 0x00019004083f85b2 */ /* 0x0010620008000100 */
[----:B------:R-:W-:-:S02]  /*0a80*/  @P3 SHF.R.S32.HI R2, RZ, 0x1, R2 ;  /* 0x00000001ff023819 */ /* 0x000fc40000011402 */
[----:B------:R-:W-:Y:S02]  /*0a90*/  ISETP.EQ.OR P1, PT, R5, RZ, !P1 ;  /* 0x000000ff0500720c */ /* 0x000fe40004f22670 */
[----:B------:R-:W-:Y:S02]  /*0aa0*/  @P3 ISETP.NE.AND P5, PT, R2, R9, PT ;  /* 0x000000090200320c */ /* 0x000fe40003fa5270 */
[----:B------:R-:W-:Y:S02]  /*0ab0*/  ISETP.LT.U32.AND P0, PT, R152, 0x2, !P0 ;  /* 0x000000029800780c */ /* 0x000fe40004701070 */
[----:B------:R-:W-:Y:S02]  /*0ac0*/  ISETP.EQ.AND P1, PT, R10, RZ, P1 ;  /* 0x000000ff0a00720c */ /* 0x000fe40000f22270 */
[----:B------:R-:W-:Y:S02]  /*0ad0*/  SEL R2, RZ, 0x1, !P0 ;  /* 0x00000001ff027807 */ /* 0x000fe40004000000 */
[----:B------:R-:W-:-:S02]  /*0ae0*/  @P3 SEL R153, RZ, 0x1, P5 ;  /* 0x00000001ff993807 */ /* 0x000fc40002800000 */
[----:B------:R-:W-:Y:S01]  /*0af0*/  SEL R16, RZ, 0x1, !P1 ;  /* 0x00000001ff107807 */ /* 0x000fe20004800000 */
[----:B------:R0:W2:Y:S01]  /*0b00*/  @!UP1 SYNCS.EXCH.64 URZ, [UR8+0x198], UR4 ;  /* 0x00019804083f95b2 */ /* 0x0000a20008000100 */
[----:B------:R-:W-:Y:S01]  /*0b10*/  NOP ;  /* 0x0000000000007918 */ /* 0x000fe20000000000 */
[----:B------:R-:W-:Y:S02]  /*0b20*/  LOP3.LUT R153, R153, R2, RZ, 0xc0, !PT ;  /* 0x0000000299997212 */ /* 0x000fe400078ec0ff */
[----:B------:R-:W-:Y:S01]  /*0b30*/  SEL R16, R16, 0x2, P6 ;  /* 0x0000000210107807 */ /* 0x000fe20003000000 */
[----:B------:R0:W3:Y:S01]  /*0b40*/  @!UP2 SYNCS.EXCH.64 URZ, [UR9+0x170], UR6 ;  /* 0x00017006093fa5b2 */ /* 0x0000e20008000100 */
[----:B------:R0:W0:Y:S01]  /*0b50*/  @!UP3 SYNCS.EXCH.64 URZ, [UR9+0x178], UR6 ;  /* 0x00017806093fb5b2 */ /* 0x0000220008000100 */
[----:B------:R0:W0:Y:S01]  /*0b60*/  @!UP4 SYNCS.EXCH.64 URZ, [UR9+0x180], UR6 ;  /* 0x00018006093fc5b2 */ /* 0x0000220008000100 */
[----:B------:R0:W0:Y:S01]  /*0b70*/  @!UP5 SYNCS.EXCH.64 URZ, [UR9+0x188], UR6 ;  /* 0x00018806093fd5b2 */ /* 0x0000220008000100 */
[----:B------:R-:W-:Y:S01]  /*0b80*/  NOP ;  /* 0x0000000000007918 */ /* 0x000fe20000000000 */
[----:B-1--4-:R-:W-:Y:S05]  /*0b90*/  @!P2 BRA `(.L_x_4) ;  /* 0x000000000008a947 */ /* 0x012fea0003800000 */
[----:B0-23--:R-:W-:Y:S01]  /*0ba0*/  UCGABAR_ARV ;  /* 0x00000000000079c7 */ /* 0x00dfe20008000000 */
[----:B------:R-:W-:Y:S05]  /*0bb0*/  BRA `(.L_x_5) ;  /* 0x0000000000047947 */ /* 0x000fea0003800000 */
.L_x_4:
[----:B0-23--:R-:W-:Y:S01]  /*0bc0*/  NOP ;  /* 0x0000000000007918 */ /* 0x00dfe20000000000 */
.L_x_5:
[----:B------:R-:W-:Y:S01]  /*0bd0*/  ULDC.64 UR4, c[0x0][0x598] ;  /* 0x0001660000047ab9 */ /* 0x000fe20000000a00 */
[----:B------:R-:W-:Y:S01]  /*0be0*/  ULDC.64 UR36, c[0x0][0x208] ;  /* 0x0000820000247ab9 */ /* 0x000fe20000000a00 */
[----:B------:R-:W-:-:S04]  /*0bf0*/  ISETP.NE.U32.AND P0, PT, RZ, UR4, PT ;  /* 0x00000004ff007c0c */ /* 0x000fc8000bf05070 */
[----:B------:R-:W-:-:S13]  /*0c00*/  ISETP.NE.AND.EX P0, PT, RZ, UR5, PT, P0 ;  /* 0x00000005ff007c0c */ /* 0x000fda000bf05300 */
[----:B------:R-:W-:Y:S05]  /*0c10*/  @!P0 BRA `(.L_x_6) ;  /* 0x00000000001c8947 */ /* 0x000fea0003800000 */
[----:B------:R-:W0:Y:S02]  /*0c20*/  LDC.64 R8, c[0x0][0x598] ;  /* 0x00016600ff087b82 */ /* 0x000e240000000a00 */
[----:B0-----:R-:W2:Y:S02]  /*0c30*/  LDG.E.64 R8, desc[UR36][R8.64] ;  /* 0x0000002408087981 */ /* 0x001ea4000c1e1b00 */
[----:B--2---:R-:W-:-:S04]  /*0c40*/  ISETP.NE.U32.AND P0, PT, R8, RZ, PT ;  /* 0x000000ff0800720c */ /* 0x004fc80003f05070 */
[----:B------:R-:W-:-:S13]  /*0c50*/  ISETP.NE.AND.EX P0, PT, R9, RZ, PT, P0 ;  /* 0x000000ff0900720c */ /* 0x000fda0003f05300 */
[----:B------:R-:W-:Y:S05]  /*0c60*/  @!P0 BRA `(.L_x_6) ;  /* 0x0000000000088947 */ /* 0x000fea0003800000 */
[----:B------:R0:W5:Y:S01]  /*0c70*/  LD.E R154, desc[UR36][R8.64] ;  /* 0x00000024089a7980 */ /* 0x000162000c101900 */
[----:B------:R-:W-:Y:S05]  /*0c80*/  BRA `(.L_x_7) ;  /* 0x0000000000247947 */ /* 0x000fea0003800000 */
.L_x_6:
[----:B------:R-:W-:Y:S02]  /*0c90*/  ULDC.64 UR4, c[0x0][0x588] ;  /* 0x0001620000047ab9 */ /* 0x000fe40000000a00 */
[----:B------:R-:W-:-:S04]  /*0ca0*/  ISETP.NE.U32.AND P0, PT, RZ, UR4, PT ;  /* 0x00000004ff007c0c */ /* 0x000fc8000bf05070 */
[----:B------:R-:W-:-:S13]  /*0cb0*/  ISETP.NE.AND.EX P0, PT, RZ, UR5, PT, P0 ;  /* 0x00000005ff007c0c */ /* 0x000fda000bf05300 */
[----:B------:R-:W-:Y:S05]  /*0cc0*/  @!P0 BRA `(.L_x_8) ;  /* 0x00000000000c8947 */ /* 0x000fea0003800000 */
[----:B------:R-:W0:Y:S02]  /*0cd0*/  LDC.64 R154, c[0x0][0x588] ;  /* 0x00016200ff9a7b82 */ /* 0x000e240000000a00 */
[----:B0-----:R1:W5:Y:S01]  /*0ce0*/  LDG.E R154, desc[UR36][R154.64] ;  /* 0x000000249a9a7981 */ /* 0x001362000c1e1900 */
[----:B------:R-:W-:Y:S05]  /*0cf0*/  BRA `(.L_x_7) ;  /* 0x0000000000087947 */ /* 0x000fea0003800000 */
.L_x_8:
[----:B------:R-:W-:Y:S02]  /*0d00*/  ULDC UR4, c[0x0][0x580] ;  /* 0x0001600000047ab9 */ /* 0x000fe40000000800 */
[----:B------:R-:W-:-:S07]  /*0d10*/  IMAD.U32 R154, RZ, RZ, UR4 ;  /* 0x00000004ff9a7e24 */ /* 0x000fce000f8e00ff */
.L_x_7:
[----:B------:R-:W-:Y:S02]  /*0d20*/  ULDC.64 UR4, c[0x0][0x5a0] ;  /* 0x0001680000047ab9 */ /* 0x000fe40000000a00 */
[----:B------:R-:W-:-:S04]  /*0d30*/  ISETP.NE.U32.AND P0, PT, RZ, UR4, PT ;  /* 0x00000004ff007c0c */ /* 0x000fc8000bf05070 */
[----:B------:R-:W-:-:S13]  /*0d40*/  ISETP.NE.AND.EX P0, PT, RZ, UR5, PT, P0 ;  /* 0x00000005ff007c0c */ /* 0x000fda000bf05300 */
[----:B------:R-:W-:Y:S05]  /*0d50*/  @!P0 BRA `(.L_x_9) ;  /* 0x00000000001c8947 */ /* 0x000fea0003800000 */
[----:B0-----:R-:W0:Y:S02]  /*0d60*/  LDC.64 R8, c[0x0][0x5a0] ;  /* 0x00016800ff087b82 */ /* 0x001e240000000a00 */
[----:B0-----:R-:W2:Y:S02]  /*0d70*/  LDG.E.64 R8, desc[UR36][R8.64] ;  /* 0x0000002408087981 */ /* 0x001ea4000c1e1b00 */
[----:B--2---:R-:W-:-:S04]  /*0d80*/  ISETP.NE.U32.AND P0, PT, R8, RZ, PT ;  /* 0x000000ff0800720c */ /* 0x004fc80003f05070 */
[----:B------:R-:W-:-:S13]  /*0d90*/  ISETP.NE.AND.EX P0, PT, R9, RZ, PT, P0 ;  /* 0x000000ff0900720c */ /* 0x000fda0003f05300 */
[----:B------:R-:W-:Y:S05]  /*0da0*/  @!P0 BRA `(.L_x_9) ;  /* 0x0000000000088947 */ /* 0x000fea0003800000 */
[----:B-1----:R0:W5:Y:S01]  /*0db0*/  LD.E R155, desc[UR36][R8.64] ;  /* 0x00000024089b7980 */ /* 0x002162000c101900 */
[----:B------:R-:W-:Y:S05]  /*0dc0*/  BRA `(.L_x_10) ;  /* 0x0000000000247947 */ /* 0x000fea0003800000 */
.L_x_9:
[----:B------:R-:W-:Y:S02]  /*0dd0*/  ULDC.64 UR4, c[0x0][0x590] ;  /* 0x0001640000047ab9 */ /* 0x000fe40000000a00 */
[----:B------:R-:W-:-:S04]  /*0de0*/  ISETP.NE.U32.AND P0, PT, RZ, UR4, PT ;  /* 0x00000004ff007c0c */ /* 0x000fc8000bf05070 */
[----:B------:R-:W-:-:S13]  /*0df0*/  ISETP.NE.AND.EX P0, PT, RZ, UR5, PT, P0 ;  /* 0x00000005ff007c0c */ /* 0x000fda000bf05300 */
[----:B------:R-:W-:Y:S05]  /*0e00*/  @!P0 BRA `(.L_x_11) ;  /* 0x00000000000c8947 */ /* 0x000fea0003800000 */
[----:B0-----:R-:W1:Y:S02]  /*0e10*/  LDC.64 R8, c[0x0][0x590] ;  /* 0x00016400ff087b82 */ /* 0x001e640000000a00 */
[----:B-1----:R1:W5:Y:S01]  /*0e20*/  LDG.E R155, desc[UR36][R8.64] ;  /* 0x00000024089b7981 */ /* 0x002362000c1e1900 */
[----:B------:R-:W-:Y:S05]  /*0e30*/  BRA `(.L_x_10) ;  /* 0x0000000000087947 */ /* 0x000fea0003800000 */
.L_x_11:
[----:B------:R-:W-:Y:S02]  /*0e40*/  ULDC UR4, c[0x0][0x584] ;  /* 0x0001610000047ab9 */ /* 0x000fe40000000800 */
[----:B-1----:R-:W-:-:S07]  /*0e50*/  IMAD.U32 R155, RZ, RZ, UR4 ;  /* 0x00000004ff9b7e24 */ /* 0x002fce000f8e00ff */
.L_x_10:
[----:B------:R-:W2:Y:S01]  /*0e60*/  LDC R2, c[0x0][0x65c] ;  /* 0x00019700ff027b82 */ /* 0x000ea20000000800 */
[----:B------:R-:W-:Y:S01]  /*0e70*/  ULDC UR6, c[0x0][0x28c] ;  /* 0x0000a30000067ab9 */ /* 0x000fe20000000800 */
[----:B------:R-:W-:Y:S01]  /*0e80*/  ISETP.NE.AND P0, PT, R10, 0x2, PT ;  /* 0x000000020a00780c */ /* 0x000fe20003f05270 */
[----:B------:R-:W-:Y:S01]  /*0e90*/  UIADD3 UR6, UR6, 0xf, URZ ;  /* 0x0000000f06067890 */ /* 0x000fe2000fffe03f */
[----:B01----:R-:W-:Y:S01]  /*0ea0*/  IMAD.U32 R8, RZ, RZ, UR12 ;  /* 0x0000000cff087e24 */ /* 0x003fe2000f8e00ff */
[----:B------:R-:W-:Y:S01]  /*0eb0*/  UMOV UR39, URZ ;  /* 0x0000003f00277c82 */ /* 0x000fe20008000000 */
[----:B------:R-:W-:Y:S01]  /*0ec0*/  IMAD.MOV.U32 R9, RZ, RZ, RZ ;  /* 0x000000ffff097224 */ /* 0x000fe200078e00ff */
[----:B------:R-:W-:Y:S01]  /*0ed0*/  USHF.R.S32.HI UR7, URZ, 0x1f, UR6 ;  /* 0x0000001f3f077899 */ /* 0x000fe20008011406 */
[----:B------:R-:W-:Y:S01]  /*0ee0*/  UMOV UR38, URZ ;  /* 0x0000003f00267c82 */ /* 0x000fe20008000000 */
[----:B------:R-:W-:Y:S02]  /*0ef0*/  ULDC.64 UR8, c[0x0][0x650] ;  /* 0x0001940000087ab9 */ /* 0x000fe40000000a00 */
[----:B------:R-:W-:-:S04]  /*0f00*/  ULEA.HI UR7, UR7, UR6, URZ, 0x4 ;  /* 0x0000000607077291 */ /* 0x000fc8000f8f203f */
[----:B------:R-:W-:Y:S01]  /*0f10*/  USHF.R.S32.HI UR40, URZ, 0x4, UR7 ;  /* 0x000000043f287899 */ /* 0x000fe20008011407 */
[----:B--2---:R-:W-:-:S13]  /*0f20*/  ISETP.NE.AND P1, PT, R2, 0x1, PT ;  /* 0x000000010200780c */ /* 0x004fda0003f25270 */
[----:B------:R-:W0:Y:S01]  /*0f30*/  @P1 LDC R19, c[0x0][0x10] ;  /* 0x00000400ff131b82 */ /* 0x000e220000000800 */
[----:B------:R-:W-:Y:S02]  /*0f40*/  @P1 IMAD.MOV.U32 R7, RZ, RZ, RZ ;  /* 0x000000ffff071224 */ /* 0x000fe400078e00ff */
[----:B------:R-:W-:-:S05]  /*0f50*/  @P1 IMAD.MOV.U32 R17, RZ, RZ, RZ ;  /* 0x000000ffff111224 */ /* 0x000fca00078e00ff */
[----:B------:R-:W1:Y:S01]  /*0f60*/  @!P1 LDC R11, c[0x0][0xc] ;  /* 0x00000300ff0b9b82 */ /* 0x000e620000000800 */
[----:B------:R-:W-:Y:S01]  /*0f70*/  ULDC UR4, c[0x0][0xc] ;  /* 0x0000030000047ab9 */ /* 0x000fe20000000800 */
[----:B------:R-:W-:Y:S02]  /*0f80*/  ULDC UR5, c[0x0][0x10] ;  /* 0x0000040000057ab9 */ /* 0x000fe40000000800 */
[----:B------:R-:W-:-:S04]  /*0f90*/  UIMAD.WIDE.U32 UR4, UR4, UR5, URZ ;  /* 0x00000005040472a5 */ /* 0x000fc8000f8e003f */
[----:B------:R-:W2:Y:S01]  /*0fa0*/  LDC R2, c[0x0][0x14] ;  /* 0x00000500ff027b82 */ /* 0x000ea20000000800 */
[----:B0-----:R-:W-:-:S04]  /*0fb0*/  @P1 IMAD.WIDE.U32 R18, R19, UR12, R6 ;  /* 0x0000000c13121c25 */ /* 0x001fc8000f8e0006 */
[----:B------:R-:W-:Y:S02]  /*0fc0*/  @P1 IMAD.IADD R17, R19, 0x1, R17 ;  /* 0x0000000113111824 */ /* 0x000fe400078e0211 */
[----:B-1----:R-:W-:-:S04]  /*0fd0*/  @!P1 IMAD.WIDE.U32 R8, R6, R11, R8 ;  /* 0x0000000b06089225 */ /* 0x002fc800078e0008 */
[----:B------:R-:W-:Y:S02]  /*0fe0*/  @!P1 IMAD.MOV.U32 R18, RZ, RZ, R8 ;  /* 0x000000ffff129224 */ /* 0x000fe400078e0008 */
[----:B------:R-:W-:Y:S02]  /*0ff0*/  @!P1 IMAD.MOV.U32 R17, RZ, RZ, R9 ;  /* 0x000000ffff119224 */ /* 0x000fe400078e0009 */
[----:B--2---:R-:W-:-:S04]  /*1000*/  IMAD.WIDE.U32 R12, R2, UR4, RZ ;  /* 0x00000004020c7c25 */ /* 0x004fc8000f8e00ff */
[----:B------:R-:W-:Y:S01]  /*1010*/  IMAD R23, R2, UR5, RZ ;  /* 0x0000000502177c24 */ /* 0x000fe2000f8e02ff */
[----:B------:R0:W-:Y:S03]  /*1020*/  STL.64 [R1], R12 ;  /* 0x0000000c01007387 */ /* 0x0001e60000100a00 */
[----:B------:R-:W-:Y:S01]  /*1030*/  IMAD.IADD R23, R13, 0x1, R23 ;  /* 0x000000010d177824 */ /* 0x000fe200078e0217 */
[----:B------:R-:W-:Y:S06]  /*1040*/  @P0 BRA `(.L_x_12) ;  /* 0x0000000000200947 */ /* 0x000fec0003800000 */
[----:B------:R-:W-:Y:S01]  /*1050*/  UISETP.GE.U32.AND UP0, UPT, UR40, 0x16, UPT ;  /* 0x000000162800788c */ /* 0x000fe2000bf06070 */
[----:B------:R-:W-:Y:S01]  /*1060*/  IADD3 R18, P0, R18, R12, RZ ;  /* 0x0000000c12127210 */ /* 0x000fe20007f1e0ff */
[----:B------:R-:W-:Y:S01]  /*1070*/  UIMAD.WIDE.U32 UR4, UR40, -0x45d1745d, URZ ;  /* 0xba2e8ba3280478a5 */ /* 0x000fe2000f8e003f */
[----:B------:R-:W-:-:S03]  /*1080*/  UMOV UR38, URZ ;  /* 0x0000003f00267c82 */ /* 0x000fc60008000000 */
[----:B------:R-:W-:Y:S01]  /*1090*/  USHF.R.U32.HI UR4, URZ, 0x4, UR5 ;  /* 0x000000043f047899 */ /* 0x000fe20008011605 */
[----:B------:R-:W-:-:S03]  /*10a0*/  IMAD.X R17, R23, 0x1, R17, P0 ;  /* 0x0000000117117824 */ /* 0x000fc600000e0611 */
[----:B------:R-:W-:Y:S02]  /*10b0*/  UIMAD UR39, UR4, -0x16, UR40 ;  /* 0xffffffea042778a4 */ /* 0x000fe4000f8e0228 */
[----:B------:R-:W-:-:S12]  /*10c0*/  @UP0 ULOP3.LUT UR38, UR4, 0x1, URZ, 0xc0, !UPT ;  /* 0x0000000104260892 */ /* 0x000fd8000f8ec03f */
.L_x_12:
[----:B------:R-:W-:Y:S01]  /*10d0*/  ISETP.GE.U32.AND P0, PT, R18, UR8, PT ;  /* 0x0000000812007c0c */ /* 0x000fe2000bf06070 */
[----:B------:R-:W-:Y:S01]  /*10e0*/  IMAD.MOV.U32 R19, RZ, RZ, -0x1 ;  /* 0xffffffffff137424 */ /* 0x000fe200078e00ff */
[----:B------:R-:W-:Y:S01]  /*10f0*/  PRMT R8, RZ, 0x7610, R8 ;  /* 0x00007610ff087816 */ /* 0x000fe20000000008 */
[----:B------:R-:W-:Y:S01]  /*1100*/  IMAD.MOV.U32 R22, RZ, RZ, -0x1 ;  /* 0xffffffffff167424 */ /* 0x000fe200078e00ff */
[----:B------:R-:W-:Y:S01]  /*1110*/  ISETP.GE.U32.AND.EX P0, PT, R17, UR9, PT, P0 ;  /* 0x0000000911007c0c */ /* 0x000fe2000bf06100 */
[----:B------:R-:W-:-:S12]  /*1120*/  IMAD.MOV.U32 R2, RZ, RZ, -0x1 ;  /* 0xffffffffff027424 */ /* 0x000fd800078e00ff */
[----:B------:R-:W-:Y:S05]  /*1130*/  @P0 BRA `(.L_x_13) ;  /* 0x00000004002c0947 */ /* 0x000fea0003800000 */
[----:B------:R-:W1:Y:S01]  /*1140*/  LDC.64 R26, c[0x0][0x628] ;  /* 0x00018a00ff1a7b82 */ /* 0x000e620000000a00 */
[----:B------:R-:W-:Y:S02]  /*1150*/  IMAD.MOV.U32 R8, RZ, RZ, R18 ;  /* 0x000000ffff087224 */ /* 0x000fe400078e0012 */
[----:B------:R-:W-:-:S05]  /*1160*/  IMAD.MOV.U32 R9, RZ, RZ, R17 ;  /* 0x000000ffff097224 */ /* 0x000fca00078e0011 */
[----:B------:R-:W2:Y:S08]  /*1170*/  LDC R2, c[0x0][0x630] ;  /* 0x00018c00ff027b82 */ /* 0x000eb00000000800 */
[----:B------:R-:W3:Y:S01]  /*1180*/  LDC.64 R28, c[0x0][0x620] ;  /* 0x00018800ff1c7b82 */ /* 0x000ee20000000a00 */
[----:B-1----:R-:W-:-:S04]  /*1190*/  ISETP.NE.U32.AND P0, PT, R26, RZ, PT ;  /* 0x000000ff1a00720c */ /* 0x002fc80003f05070 */
[----:B------:R-:W-:-:S13]  /*11a0*/  ISETP.NE.AND.EX P0, PT, R27, RZ, PT, P0 ;  /* 0x000000ff1b00720c */ /* 0x000fda0003f05300 */
[----:B--23--:R-:W-:Y:S05]  /*11b0*/  @!P0 BRA `(.L_x_14) ;  /* 0x0000000000288947 */ /* 0x00cfea0003800000 */
[----:B0-----:R-:W0:Y:S02]  /*11c0*/  LDC R13, c[0x0][0x634] ;  /* 0x00018d00ff0d7b82 */ /* 0x001e240000000800 */
[----:B0-----:R-:W-:-:S05]  /*11d0*/  IADD3 R13, P0, R18, R13, RZ ;  /* 0x0000000d120d7210 */ /* 0x001fca0007f1e0ff */
[----:B------:R-:W-:-:S04]  /*11e0*/  IMAD.X R15, RZ, RZ, R17, P0 ;  /* 0x000000ffff0f7224 */ /* 0x000fc800000e0611 */
[----:B------:R-:W-:-:S04]  /*11f0*/  IMAD.WIDE.U32 R8, R15, R26, RZ ;  /* 0x0000001a0f087225 */ /* 0x000fc800078e00ff */
[----:B------:R-:W-:-:S04]  /*1200*/  IMAD.WIDE.U32 R10, P0, R13, R27, R8 ;  /* 0x0000001b0d0a7225 */ /* 0x000fc80007800008 */
[----:B------:R-:W-:-:S04]  /*1210*/  IMAD.WIDE.U32 R8, R13, R26, RZ ;  /* 0x0000001a0d087225 */ /* 0x000fc800078e00ff */
[----:B------:R-:W-:Y:S01]  /*1220*/  IMAD.X R13, RZ, RZ, RZ, P0 ;  /* 0x000000ffff0d7224 */ /* 0x000fe200000e06ff */
[----:B------:R-:W-:Y:S01]  /*1230*/  IADD3 RZ, P0, R9, R10, RZ ;  /* 0x0000000a09ff7210 */ /* 0x000fe20007f1e0ff */
[----:B------:R-:W-:-:S04]  /*1240*/  IMAD.MOV.U32 R12, RZ, RZ, R11 ;  /* 0x000000ffff0c7224 */ /* 0x000fc800078e000b */
[----:B------:R-:W-:-:S08]  /*1250*/  IMAD.WIDE.U32.X R8, R15, R27, R12, P0 ;  /* 0x0000001b0f087225 */ /* 0x000fd000000e040c */
.L_x_14:
[----:B------:R-:W1:Y:S01]  /*1260*/  LDC.64 R32, c[0x0][0x640] ;  /* 0x00019000ff207b82 */ /* 0x000e620000000a00 */
[-C--:B------:R-:W-:Y:S01]  /*1270*/  SHF.R.U64 R30, R8, R2.reuse, R9 ;  /* 0x00000002081e7219 */ /* 0x080fe20000001209 */
[----:B------:R-:W-:Y:S01]  /*1280*/  IMAD.MOV.U32 R19, RZ, RZ, R17 ;  /* 0x000000ffff137224 */ /* 0x000fe200078e0011 */
[----:B------:R-:W-:Y:S01]  /*1290*/  SHF.R.U32.HI R2, RZ, R2, R9 ;  /* 0x00000002ff027219 */ /* 0x000fe20000011609 */
[----:B------:R-:W-:Y:S01]  /*12a0*/  IMAD.MOV.U32 R26, RZ, RZ, 0x1 ;  /* 0x00000001ff1a7424 */ /* 0x000fe200078e00ff */
[----:B------:R-:W-:-:S03]  /*12b0*/  IADD3 R11, P0, RZ, -R30, RZ ;  /* 0x8000001eff0b7210 */ /* 0x000fc60007f1e0ff */
[----:B------:R-:W2:Y:S02]  /*12c0*/  LDC R10, c[0x0][0x618] ;  /* 0x00018600ff0a7b82 */ /* 0x000ea40000000800 */
[----:B------:R-:W-:-:S04]  /*12d0*/  IMAD.X R9, RZ, RZ, ~R2, P0 ;  /* 0x000000ffff097224 */ /* 0x000fc800000e0e02 */
[-C--:B------:R-:W-:Y:S02]  /*12e0*/  IMAD R2, R9, R28.reuse, RZ ;  /* 0x0000001c09027224 */ /* 0x080fe400078e02ff */
[----:B0-----:R-:W0:Y:S01]  /*12f0*/  LDC R13, c[0x0][0x608] ;  /* 0x00018200ff0d7b82 */ /* 0x001e220000000800 */
[----:B------:R-:W-:-:S04]  /*1300*/  IMAD.WIDE.U32 R8, R11, R28, R18 ;  /* 0x0000001c0b087225 */ /* 0x000fc800078e0012 */
[----:B------:R-:W-:Y:S02]  /*1310*/  IMAD R11, R11, R29, R2 ;  /* 0x0000001d0b0b7224 */ /* 0x000fe400078e0202 */
[----:B------:R-:W-:Y:S01]  /*1320*/  IMAD.MOV.U32 R2, RZ, RZ, -0x1 ;  /* 0xffffffffff027424 */ /* 0x000fe200078e00ff */
[----:B------:R-:W3:Y:S01]  /*1330*/  LDC R31, c[0x0][0x658] ;  /* 0x00019600ff1f7b82 */ /* 0x000ee20000000800 */
[----:B------:R-:W-:Y:S01]  /*1340*/  IMAD.IADD R9, R9, 0x1, R11 ;  /* 0x0000000109097824 */ /* 0x000fe200078e020b */
[----:B-1----:R-:W-:-:S04]  /*1350*/  ISETP.NE.U32.AND P0, PT, R32, RZ, PT ;  /* 0x000000ff2000720c */ /* 0x002fc80003f05070 */
[----:B------:R-:W-:Y:S02]  /*1360*/  ISETP.NE.AND.EX P0, PT, R33, RZ, PT, P0 ;  /* 0x000000ff2100720c */ /* 0x000fe40003f05300 */
[----:B------:R-:W1:Y:S01]  /*1370*/  LDC R29, c[0x0][0x600] ;  /* 0x00018000ff1d7b82 */ /* 0x000e620000000800 */
[-CC-:B--2---:R-:W-:Y:S02]  /*1380*/  SHF.R.U64 R27, R8, R10.reuse, R9.reuse ;  /* 0x0000000a081b7219 */ /* 0x184fe40000001209 */
[----:B------:R-:W-:-:S05]  /*1390*/  SHF.R.U32.HI R8, RZ, R10, R9 ;  /* 0x0000000aff087219 */ /* 0x000fca0000011609 */
[----:B------:R-:W2:Y:S01]  /*13a0*/  LDC R22, c[0x0][0x648] ;  /* 0x00019200ff167b82 */ /* 0x000ea20000000800 */
[-CC-:B0-----:R-:W-:Y:S02]  /*13b0*/  SHF.R.U64 R34, R27, R13.reuse, R8.reuse ;  /* 0x0000000d1b227219 */ /* 0x181fe40000001208 */
[----:B------:R-:W-:-:S05]  /*13c0*/  SHF.R.U32.HI R8, RZ, R13, R8 ;  /* 0x0000000dff087219 */ /* 0x000fca0000011608 */
[----:B------:R-:W0:Y:S01]  /*13d0*/  LDC R24, c[0x0][0x638] ;  /* 0x00018e00ff187b82 */ /* 0x000e220000000800 */
[-CC-:B---3--:R-:W-:Y:S02]  /*13e0*/  SHF.R.U64 R36, R34, R31.reuse, R8.reuse ;  /* 0x0000001f22247219 */ /* 0x188fe40000001208 */
[-C--:B------:R-:W-:Y:S02]  /*13f0*/  SHF.L.U32 R2, R2, R31.reuse, RZ ;  /* 0x0000001f02027219 */ /* 0x080fe400000006ff */
[----:B------:R-:W-:Y:S01]  /*1400*/  SHF.R.U32.HI R9, RZ, R31, R8 ;  /* 0x0000001fff097219 */ /* 0x000fe20000011608 */
[----:B------:R-:W-:Y:S01]  /*1410*/  IMAD.MOV.U32 R8, RZ, RZ, R36 ;  /* 0x000000ffff087224 */ /* 0x000fe200078e0024 */
[----:B------:R-:W-:Y:S01]  /*1420*/  LOP3.LUT R15, RZ, R2, RZ, 0x33, !PT ;  /* 0x00000002ff0f7212 */ /* 0x000fe200078e33ff */
[----:B------:R-:W3:Y:S01]  /*1430*/  LDC R28, c[0x0][0x610] ;  /* 0x00018400ff1c7b82 */ /* 0x000ee20000000800 */
[----:B------:R-:W-:Y:S05]  /*1440*/  @!P0 BRA `(.L_x_15) ;  /* 0x0000000000288947 */ /* 0x000fea0003800000 */
[----:B------:R-:W4:Y:S02]  /*1450*/  LDC R13, c[0x0][0x64c] ;  /* 0x00019300ff0d7b82 */ /* 0x000f240000000800 */
[----:B----4-:R-:W-:-:S05]  /*1460*/  IADD3 R13, P0, R36, R13, RZ ;  /* 0x0000000d240d7210 */ /* 0x010fca0007f1e0ff */
        /* <DEDUP_REMOVED lines=8> */
.L_x_15:
[----:B--2---:R-:W-:Y:S01]  /*14f0*/  SHF.R.U64 R7, R8, R22, R9 ;  /* 0x0000001608077219 */ /* 0x004fe20000001209 */
[----:B-1----:R-:W-:Y:S01]  /*1500*/  VIADD R8, R29, 0xffffffff ;  /* 0xffffffff1d087836 */ /* 0x002fe20000000000 */
[----:B------:R-:W-:Y:S01]  /*1510*/  SHF.L.U32 R2, R26, R31, RZ ;  /* 0x0000001f1a027219 */ /* 0x000fe200000006ff */
[----:B------:R-:W-:Y:S01]  /*1520*/  @P1 IMAD R21, R25, R20, R6 ;  /* 0x0000001419151224 */ /* 0x000fe200078e0206 */
[----:B------:R-:W-:Y:S01]  /*1530*/  LOP3.LUT R15, R34, R15, RZ, 0xc0, !PT ;  /* 0x0000000f220f7212 */ /* 0x000fe200078ec0ff */
[----:B------:R-:W-:Y:S01]  /*1540*/  IMAD.MOV R9, RZ, RZ, -R7 ;  /* 0x000000ffff097224 */ /* 0x000fe200078e0a07 */
[----:B------:R-:W-:-:S03]  /*1550*/  LOP3.LUT R8, R27, R8, RZ, 0xc0, !PT ;  /* 0x000000081b087212 */ /* 0x000fc600078ec0ff */
[----:B------:R-:W-:Y:S02]  /*1560*/  IMAD R6, R2, R7, R15 ;  /* 0x0000000702067224 */ /* 0x000fe400078e020f */
[----:B0-----:R-:W-:Y:S02]  /*1570*/  IMAD R2, R9, R24, R36 ;  /* 0x0000001809027224 */ /* 0x001fe400078e0224 */
[----:B---3--:R-:W-:Y:S02]  /*1580*/  IMAD R19, R6, R28, R21 ;  /* 0x0000001c06137224 */ /* 0x008fe400078e0215 */
[----:B------:R-:W-:Y:S02]  /*1590*/  IMAD R2, R2, R29, R8 ;  /* 0x0000001d02027224 */ /* 0x000fe400078e0208 */
[----:B------:R-:W-:-:S03]  /*15a0*/  IMAD.MOV.U32 R6, RZ, RZ, 0x1 ;  /* 0x00000001ff067424 */ /* 0x000fc600078e00ff */
[----:B------:R-:W-:Y:S02]  /*15b0*/  SEL R22, R2, R19, !P1 ;  /* 0x0000001302167207 */ /* 0x000fe40004800000 */
[----:B------:R-:W-:Y:S01]  /*15c0*/  SEL R19, R19, R2, !P1 ;  /* 0x0000000213137207 */ /* 0x000fe20004800000 */
[----:B------:R-:W-:Y:S01]  /*15d0*/  IMAD.MOV.U32 R2, RZ, RZ, R30 ;  /* 0x000000ffff027224 */ /* 0x000fe200078e001e */
[----:B------:R-:W-:-:S07]  /*15e0*/  PRMT R8, R6, 0x7610, R8 ;  /* 0x0000761006087816 */ /* 0x000fce0000000008 */
.L_x_13:
[----:B------:R-:W-:Y:S05]  /*15f0*/  @!P2 BRA `(.L_x_16) ;  /* 0x00000000000ca947 */ /* 0x000fea0003800000 */
[----:B------:R-:W-:Y:S01]  /*1600*/  UCGABAR_WAIT ;  /* 0x0000000000007dc7 */ /* 0x000fe20008000000 */
[----:B------:R-:W-:Y:S01]  /*1610*/  CCTL.IVALL ;  /* 0x00000000ff00798f */ /* 0x000fe20002000000 */
[----:B------:R-:W-:Y:S05]  /*1620*/  BRA `(.L_x_17) ;  /* 0x0000000000047947 */ /* 0x000fea0003800000 */
.L_x_16:
[----:B------:R-:W-:Y:S06]  /*1630*/  BAR.SYNC.DEFER_BLOCKING 0x0 ;  /* 0x0000000000007b1d */ /* 0x000fec0000010000 */
.L_x_17:
[----:B------:R-:W-:Y:S05]  /*1640*/  @!P4 BRA `(.L_x_18) ;  /* 0x0000008c00bcc947 */ /* 0x000fea0003800000 */
[----:B------:R-:W-:-:S13]  /*1650*/  ISETP.GT.U32.AND P0, PT, R35, 0x1, PT ;  /* 0x000000012300780c */ /* 0x000fda0003f04070 */
[----:B------:R-:W-:Y:S05]  /*1660*/  @P0 EXIT ;  /* 0x000000000000094d */ /* 0x000fea0003800000 */
.L_x_19:
[----:B------:R-:W-:-:S08]  /*1670*/  NOP ;  /* 0x0000000000007918 */ /* 0x000fd00000000000 */
[----:B------:R-:W1:Y:S02]  /*1680*/  USETMAXREG.TRY_ALLOC.CTAPOOL UP0, 0xe8 ;  /* 0x000000e8000079c8 */ /* 0x000e640008000600 */
[----:B-1----:R-:W-:-:S13]  /*1690*/  PLOP3.LUT P0, PT, PT, PT, UP0, 0x80, 0x0 ;  /* 0x000000000000781c */ /* 0x002fda0003f0f008 */
[----:B------:R-:W-:Y:S05]  /*16a0*/  @!P0 BRA `(.L_x_19) ;  /* 0xfffffffc00f08947 */ /* 0x000fea000383ffff */
[----:B------:R-:W-:-:S13]  /*16b0*/  LOP3.LUT P0, RZ, R8, 0xff, RZ, 0xc0, !PT ;  /* 0x000000ff08ff7812 */ /* 0x000fda000780c0ff */
[----:B------:R-:W-:Y:S05]  /*16c0*/  @!P0 EXIT ;  /* 0x000000000000894d */ /* 0x000fea0003800000 */
[----:B------:R-:W1:Y:S01]  /*16d0*/  S2UR UR4, SR_CgaCtaId ;  /* 0x00000000000479c3 */ /* 0x000e620000008800 */
[----:B------:R-:W-:Y:S01]  /*16e0*/  VIADD R14, R14, 0xffffffff ;  /* 0xffffffff0e0e7836 */ /* 0x000fe20000000000 */
[CC--:B------:R-:W-:Y:S01]  /*16f0*/  LEA.HI R4, R0.reuse, R3.reuse, RZ, 0x2 ;  /* 0x0000000300047211 */ /* 0x0c0fe200078f10ff */
[----:B------:R-:W-:Y:S01]  /*1700*/  UMOV UR41, 0x400 ;  /* 0x0000040000297882 */ /* 0x000fe20000000000 */
[----:B------:R-:W-:Y:S01]  /*1710*/  LEA.HI R0, R0, R3, RZ, 0x5 ;  /* 0x0000000300007211 */ /* 0x000fe200078f28ff */
[----:B------:R-:W-:Y:S01]  /*1720*/  UISETP.LT.AND UP0, UPT, UR40, 0x1, UPT ;  /* 0x000000012800788c */ /* 0x000fe2000bf01270 */
[----:B------:R-:W-:Y:S01]  /*1730*/  R2UR UR42, R14 ;  /* 0x000000000e2a72ca */ /* 0x000fe200000e0000 */
[----:B------:R-:W-:Y:S01]  /*1740*/  USHF.L.U32 UR44, UR40, 0x1, URZ ;  /* 0x00000001282c7899 */ /* 0x000fe2000800063f */
[--C-:B------:R-:W-:Y:S01]  /*1750*/  SHF.R.S32.HI R156, RZ, 0x2, R4.reuse ;  /* 0x00000002ff9c7819 */ /* 0x100fe20000011404 */
[----:B------:R-:W-:Y:S01]  /*1760*/  USEL UR43, UR40, 0x1, UP0 ;  /* 0x00000001282b7887 */ /* 0x000fe20008000000 */
[----:B------:R-:W-:-:S02]  /*1770*/  SHF.R.S32.HI R5, RZ, 0x1f, R4 ;  /* 0x0000001fff057819 */ /* 0x000fc40000011404 */
[----:B------:R-:W-:Y:S01]  /*1780*/  LOP3.LUT R158, R4, 0xfffffffc, RZ, 0xc0, !PT ;  /* 0xfffffffc049e7812 */ /* 0x000fe200078ec0ff */
[----:B------:R-:W-:Y:S01]  /*1790*/  UIADD3 UR43, -UR43, UR40, URZ ;  /* 0x000000282b2b7290 */ /* 0x000fe2000fffe13f */
[----:B------:R-:W-:Y:S02]  /*17a0*/  LEA.HI R5, R5, R156, RZ, 0x3 ;  /* 0x0000009c05057211 */ /* 0x000fe400078f18ff */
[----:B------:R-:W-:Y:S01]  /*17b0*/  ISETP.NE.AND P0, PT, R14, RZ, PT ;  /* 0x000000ff0e00720c */ /* 0x000fe20003f05270 */
[----:B------:R-:W-:Y:S01]  /*17c0*/  IMAD.IADD R158, R3, 0x1, -R158 ;  /* 0x00000001039e7824 */ /* 0x000fe200078e0a9e */
[----:B------:R-:W-:Y:S01]  /*17d0*/  LOP3.LUT R5, R5, 0xfffffff8, RZ, 0xc0, !PT ;  /* 0xfffffff805057812 */ /* 0x000fe200078ec0ff */
[----:B------:R-:W-:Y:S01]  /*17e0*/  USHF.L.U32 UR42, UR42, 0x3, URZ ;  /* 0x000000032a2a7899 */ /* 0x000fe2000800063f */
[----:B------:R-:W-:Y:S02]  /*17f0*/  LOP3.LUT R174, R16, 0x1, RZ, 0xfc, !PT ;  /* 0x0000000110ae7812 */ /* 0x000fe400078efcff */
[----:B------:R-:W-:Y:S01]  /*1800*/  SEL R175, RZ, 0x1, P0 ;  /* 0x00000001ffaf7807 */ /* 0x000fe20000000000 */
[----:B------:R-:W-:Y:S01]  /*1810*/  IMAD.IADD R156, R156, 0x1, -R5 ;  /* 0x000000019c9c7824 */ /* 0x000fe200078e0a05 */
[----:B-1----:R-:W-:Y:S01]  /*1820*/  ULEA UR41, UR4, UR41, 0x18 ;  /* 0x0000002904297291 */ /* 0x002fe2000f8ec03f */
[----:B------:R-:W-:Y:S01]  /*1830*/  SHF.R.S32.HI R5, RZ, 0x5, R0 ;  /* 0x00000005ff057819 */ /* 0x000fe20000011400 */
[----:B------:R-:W-:Y:S01]  /*1840*/  IMAD.U32 R160, RZ, RZ, UR42 ;  /* 0x0000002affa07e24 */ /* 0x000fe2000f8e00ff */
[----:B------:R-:W-:Y:S01]  /*1850*/  ULDC UR4, c[0x0][0x284] ;  /* 0x0000a10000047ab9 */ /* 0x000fe20000000800 */
[----:B------:R-:W-:Y:S01]  /*1860*/  UIADD3 UR45, UR41, 0x170, URZ ;  /* 0x00000170292d7890 */ /* 0x000fe2000fffe03f */
[--C-:B------:R-:W-:Y:S01]  /*1870*/  SHF.R.S32.HI R157, RZ, 0x1f, R156.reuse ;  /* 0x0000001fff9d7819 */ /* 0x100fe2000001149c */
[----:B------:R-:W-:Y:S01]  /*1880*/  IMAD R163, R5, -0x10, -R156 ;  /* 0xfffffff005a37824 */ /* 0x000fe200078e0a9c */
[----:B------:R-:W-:-:S02]  /*1890*/  LOP3.LUT R162, R160, 0x8, RZ, 0xc0, !PT ;  /* 0x00000008a0a27812 */ /* 0x000fc400078ec0ff */
[----:B------:R-:W-:Y:S01]  /*18a0*/  LOP3.LUT R160, R160, 0x8, RZ, 0xc, !PT ;  /* 0x00000008a0a07812 */ /* 0x000fe200078e0cff */
[----:B------:R-:W-:Y:S01]  /*18b0*/  IMAD.U32 R159, RZ, RZ, UR45 ;  /* 0x0000002dff9f7e24 */ /* 0x000fe2000f8e00ff */
[----:B------:R-:W-:Y:S01]  /*18c0*/  LOP3.LUT R162, R162, 0x18, RZ, 0x3c, !PT ;  /* 0x00000018a2a27812 */ /* 0x000fe200078e3cff */
[----:B------:R-:W-:-:S04]  /*18d0*/  IMAD.WIDE R156, R5, 0x10, R156 ;  /* 0x00000010059c7825 */ /* 0x000fc800078e029c */
[----:B------:R-:W-:Y:S02]  /*18e0*/  VIADD R161, R159, UR42 ;  /* 0x0000002a9fa17c36 */ /* 0x000fe40008000000 */
[----:B------:R-:W-:-:S07]  /*18f0*/  VIADD R163, R163, UR4 ;  /* 0x00000004a3a37c36 */ /* 0x000fce0008000000 */
.L_x_295:
[----:B------:R-:W-:Y:S01]  /*1900*/  SHF.L.U32 R0, R175, 0x1f, RZ ;  /* 0x0000001faf007819 */ /* 0x000fe200000006ff */
[----:B------:R-:W-:Y:S02]  /*1910*/  ULDC UR4, c[0x0][0x28c] ;  /* 0x0000a30000047ab9 */ /* 0x000fe40000000800 */
[----:B------:R-:W-:Y:S01]  /*1920*/  ISETP.LT.AND P1, PT, RZ, UR4, PT ;  /* 0x00000004ff007c0c */ /* 0x000fe2000bf21270 */
[----:B------:R-:W1:Y:S02]  /*1930*/  SYNCS.PHASECHK.TRANS64.TRYWAIT P0, [R159+UR42], R0 ;  /* 0x000000009f0075a7 */ /* 0x000e64000800016a */
[----:B-1-34-:R-:W-:Y:S10]  /*1940*/  @!P0 BRA `(.L_x_20) ;  /* 0x000000a4009c8947 */ /* 0x01aff40003800000 */
.L_x_335:
[----:B------:R-:W-:Y:S05]  /*1950*/  @P1 BRA `(.L_x_21) ;  /* 0x0000000000401947 */ /* 0x000fea0003800000 */
[----:B-1----:R-:W-:Y:S01]  /*1960*/  MOV R0, 0x0 ;  /* 0x0000000000007802 */ /* 0x002fe20000000f00 */
[----:B------:R-:W-:Y:S01]  /*1970*/  ULDC.64 UR4, c[0x4][0x68] ;  /* 0x01001a0000047ab9 */ /* 0x000fe20000000a00 */
[----:B------:R-:W-:Y:S01]  /*1980*/  ULDC.64 UR6, c[0x4][0x8] ;  /* 0x0100020000067ab9 */ /* 0x000fe20000000a00 */
[----:B------:R-:W-:Y:S01]  /*1990*/  IMAD.U32 R4, RZ, RZ, UR4 ;  /* 0x00000004ff047e24 */ /* 0x000fe2000f8e00ff */
[----:B------:R1:W2:Y:S01]  /*19a0*/  LDC.64 R14, c[0x4][R0] ;  /* 0x01000000000e7b82 */ /* 0x0002a20000000a00 */
[----:B------:R-:W-:Y:S01]  /*19b0*/  IMAD.U32 R5, RZ, RZ, UR5 ;  /* 0x00000005ff057e24 */ /* 0x000fe2000f8e00ff */
[----:B------:R-:W-:Y:S01]  /*19c0*/  ULDC.64 UR4, c[0x4][0x70] ;  /* 0x01001c0000047ab9 */ /* 0x000fe20000000a00 */
[----:B------:R-:W-:Y:S02]  /*19d0*/  IMAD.U32 R10, RZ, RZ, UR6 ;  /* 0x00000006ff0a7e24 */ /* 0x000fe4000f8e00ff */
[----:B------:R-:W-:Y:S02]  /*19e0*/  IMAD.U32 R6, RZ, RZ, UR4 ;  /* 0x00000004ff067e24 */ /* 0x000fe4000f8e00ff */
[----:B------:R-:W-:-:S02]  /*19f0*/  IMAD.U32 R7, RZ, RZ, UR5 ;  /* 0x00000005ff077e24 */ /* 0x000fc4000f8e00ff */
[----:B------:R-:W-:Y:S02]  /*1a00*/  IMAD.U32 R11, RZ, RZ, UR7 ;  /* 0x00000007ff0b7e24 */ /* 0x000fe4000f8e00ff */
[----:B------:R-:W-:Y:S02]  /*1a10*/  IMAD.MOV.U32 R8, RZ, RZ, 0x1e1 ;  /* 0x000001e1ff087424 */ /* 0x000fe400078e00ff */
[----:B0-----:R-:W-:Y:S02]  /*1a20*/  IMAD.MOV.U32 R12, RZ, RZ, 0x1 ;  /* 0x00000001ff0c7424 */ /* 0x001fe400078e00ff */
[----:B-1----:R-:W-:-:S07]  /*1a30*/  IMAD.MOV.U32 R13, RZ, RZ, RZ ;  /* 0x000000ffff0d7224 */ /* 0x002fce00078e00ff */
[----:B------:R-:W-:-:S07]  /*1a40*/  LEPC R20, `(.L_x_21) ;  /* 0x000000001014794e */ /* 0x000fce0000000000 */
[----:B--2--5:R-:W-:Y:S05]  /*1a50*/  CALL.ABS.NOINC R14 ;  /* 0x000000000e007343 */ /* 0x024fea0003c00000 */
.L_x_21:
[----:B------:R-:W-:-:S13]  /*1a60*/  ISETP.NE.AND P0, PT, R174, 0x3, PT ;  /* 0x00000003ae00780c */ /* 0x000fda0003f05270 */
[----:B------:R-:W-:Y:S05]  /*1a70*/  @!P0 BRA `(.L_x_22) ;  /* 0x0000000000048947 */ /* 0x000fea0003800000 */
[----:B------:R-:W-:Y:S01]  /*1a80*/  BPT.TRAP 0x1 ;  /* 0x000000040000795c */ /* 0x000fe20000300000 */
.L_x_22:
[----:B------:R-:W-:Y:S02]  /*1a90*/  IMAD.U32 R3, RZ, RZ, UR39 ;  /* 0x00000027ff037e24 */ /* 0x000fe4000f8e00ff */
[----:B-1----:R-:W-:-:S03]  /*1aa0*/  IMAD.U32 R0, RZ, RZ, UR38 ;  /* 0x00000026ff007e24 */ /* 0x002fc6000f8e00ff */
[----:B------:R-:W-:Y:S02]  /*1ab0*/  LEA R3, R3, UR41, 0x3 ;  /* 0x0000002903037c11 */ /* 0x000fe4000f8e18ff */
[----:B------:R-:W-:-:S04]  /*1ac0*/  SHF.L.U32 R0, R0, 0x1f, RZ ;  /* 0x0000001f00007819 */ /* 0x000fc800000006ff */
[----:B------:R1:W2:Y:S01]  /*1ad0*/  SYNCS.PHASECHK.TRANS64.TRYWAIT P1, [R3+URZ], R0 ;  /* 0x00000000030075a7 */ /* 0x0002a2000802017f */
[----:B------:R-:W-:Y:S05]  /*1ae0*/  @!P0 BRA `(.L_x_23) ;  /* 0x0000000000048947 */ /* 0x000fea0003800000 */
[----:B------:R-:W-:Y:S01]  /*1af0*/  BPT.TRAP 0x1 ;  /* 0x000000040000795c */ /* 0x000fe20000300000 */
.L_x_23:
[----:B------:R-:W-:-:S05]  /*1b00*/  IMAD.U32 R4, RZ, RZ, UR43 ;  /* 0x0000002bff047e24 */ /* 0x000fca000f8e00ff */
[----:B------:R-:W-:Y:S01]  /*1b10*/  ISETP.GE.AND P2, PT, R4, 0x1, PT ;  /* 0x000000010400780c */ /* 0x000fe20003f46270 */
[----:B--2---:R-:W-:-:S12]  /*1b20*/  @P1 BRA `(.L_x_24) ;  /* 0x0000000000081947 */ /* 0x004fd80003800000 */
[----:B------:R-:W2:Y:S02]  /*1b30*/  SYNCS.PHASECHK.TRANS64.TRYWAIT P1, [R3+URZ], R0 ;  /* 0x00000000030075a7 */ /* 0x000ea4000802017f */
[----:B--2---:R-:W-:Y:S05]  /*1b40*/  @!P1 BRA `(.L_x_25) ;  /* 0x000000a400309947 */ /* 0x004fea0003800000 */
.L_x_24:
[----:B------:R-:W-:Y:S05]  /*1b50*/  WARPSYNC.ALL ;  /* 0x0000000000007948 */ /* 0x000fea0003800000 */
[----:B------:R-:W-:Y:S01]  /*1b60*/  UIADD3 UR4, UR41, 0x280, URZ ;  /* 0x0000028029047890 */ /* 0x000fe2000fffe03f */
[----:B------:R-:W-:Y:S01]  /*1b70*/  WARPGROUP.ARRIVE ;  /* 0x00000000000079c5 */ /* 0x000fe20000000000 */
[----:B------:R-:W-:Y:S02]  /*1b80*/  UIADD3 UR5, UR41, 0xb280, URZ ;  /* 0x0000b28029057890 */ /* 0x000fe4000fffe03f */
[----:B------:R-:W-:Y:S02]  /*1b90*/  USHF.R.U32.HI UR4, URZ, 0x4, UR4 ;  /* 0x000000043f047899 */ /* 0x000fe40008011604 */
[----:B------:R-:W-:-:S02]  /*1ba0*/  USHF.R.U32.HI UR5, URZ, 0x4, UR5 ;  /* 0x000000043f057899 */ /* 0x000fc40008011605 */
[----:B------:R-:W-:Y:S02]  /*1bb0*/  ULOP3.LUT UR4, UR4, 0x3fff, URZ, 0xc0, !UPT ;  /* 0x00003fff04047892 */ /* 0x000fe4000f8ec03f */
[----:B------:R-:W-:Y:S02]  /*1bc0*/  ULOP3.LUT UR5, UR5, 0x3fff, URZ, 0xc0, !UPT ;  /* 0x00003fff05057892 */ /* 0x000fe4000f8ec03f */
[----:B------:R-:W-:Y:S02]  /*1bd0*/  ULOP3.LUT UR10, UR4, 0x10000, URZ, 0xfc, !UPT ;  /* 0x00010000040a7892 */ /* 0x000fe4000f8efc3f */
[----:B------:R-:W-:Y:S02]  /*1be0*/  ULOP3.LUT UR9, UR5, 0x10000, URZ, 0xfc, !UPT ;  /* 0x0001000005097892 */ /* 0x000fe4000f8efc3f */
[----:B------:R-:W-:Y:S02]  /*1bf0*/  ULEA UR4, UR39, UR10, 0x7 ;  /* 0x0000000a27047291 */ /* 0x000fe4000f8e383f */
[----:B------:R-:W-:Y:S01]  /*1c00*/  ULEA UR6, UR39, UR9, 0x9 ;  /* 0x0000000927067291 */ /* 0x000fe2000f8e483f */
[----:B------:R-:W-:Y:S01]  /*1c10*/  UMOV UR5, 0xc0000010 ;  /* 0xc000001000057882 */ /* 0x000fe20000000000 */
[----:B------:R-:W-:-:S07]  /*1c20*/  UMOV UR7, 0xc0000010 ;  /* 0xc000001000077882 */ /* 0x000fce0000000000 */
[----:B------:R-:W-:Y:S03]  /*1c30*/  HGMMA.64x256x16.F32.BF16 R24, gdesc[UR4], RZ, !UPT, gsb0 ;  /* 0x03e00000041879f0 */ /* 0x000fe6000c0018ff */
[----:B------:R-:W-:Y:S02]  /*1c40*/  WARPGROUP.DEPBAR.LE gsb0, 0x0 ;  /* 0x00008000000079c5 */ /* 0x000fe40000010000 */
[----:B------:R-:W-:Y:S05]  /*1c50*/  @!P2 BRA `(.L_x_26) ;  /* 0x0000000000b8a947 */ /* 0x000fea0003800000 */
[----:B------:R-:W-:Y:S01]  /*1c60*/  UIADD3 UR4, UR39, 0x1, URZ ;  /* 0x0000000127047890 */ /* 0x000fe2000fffe03f */
[----:B-12---:R-:W-:Y:S02]  /*1c70*/  IMAD.U32 R0, RZ, RZ, UR43 ;  /* 0x0000002bff007e24 */ /* 0x006fe4000f8e00ff */
[----:B------:R-:W-:Y:S01]  /*1c80*/  IMAD.U32 R3, RZ, RZ, UR39 ;  /* 0x00000027ff037e24 */ /* 0x000fe2000f8e00ff */
[----:B------:R-:W-:-:S04]  /*1c90*/  UISETP.NE.AND UP0, UPT, UR4, 0x16, UPT ;  /* 0x000000160400788c */ /* 0x000fc8000bf05270 */
[----:B------:R-:W-:Y:S02]  /*1ca0*/  USEL UR5, URZ, 0x1, UP0 ;  /* 0x000000013f057887 */ /* 0x000fe40008000000 */
[----:B------:R-:W-:Y:S02]  /*1cb0*/  USEL UR8, UR4, URZ, UP0 ;  /* 0x0000003f04087287 */ /* 0x000fe40008000000 */
[----:B------:R-:W-:-:S06]  /*1cc0*/  ULOP3.LUT UR5, UR38, UR5, URZ, 0x3c, !UPT ;  /* 0x0000000526057292 */ /* 0x000fcc000f8e3c3f */
[----:B------:R-:W-:-:S07]  /*1cd0*/  IMAD.U32 R6, RZ, RZ, UR5 ;  /* 0x00000005ff067e24 */ /* 0x000fce000f8e00ff */
.L_x_33:
[----:B------:R-:W-:Y:S05]  /*1ce0*/  @!P0 BRA `(.L_x_27) ;  /* 0x0000000000048947 */ /* 0x000fea0003800000 */
[----:B------:R-:W-:Y:S01]  /*1cf0*/  BPT.TRAP 0x1 ;  /* 0x000000040000795c */ /* 0x000fe20000300000 */
.L_x_27:
[----:B------:R-:W-:Y:S01]  /*1d00*/  ULEA UR4, UR8, UR41, 0x3 ;  /* 0x0000002908047291 */ /* 0x000fe2000f8e183f */
[----:B------:R-:W-:-:S08]  /*1d10*/  SHF.L.U32 R4, R6, 0x1f, RZ ;  /* 0x0000001f06047819 */ /* 0x000fd000000006ff */
[----:B------:R1:W2:Y:S01]  /*1d20*/  SYNCS.PHASECHK.TRANS64.TRYWAIT P1, [UR4], R4 ;  /* 0x00000004ff0075a7 */ /* 0x0002a20008020144 */
[----:B------:R-:W-:Y:S05]  /*1d30*/  @!P0 BRA `(.L_x_28) ;  /* 0x0000000000048947 */ /* 0x000fea0003800000 */
[----:B------:R-:W-:Y:S01]  /*1d40*/  BPT.TRAP 0x1 ;  /* 0x000000040000795c */ /* 0x000fe20000300000 */
.L_x_28:
[----:B--2---:R-:W-:Y:S05]  /*1d50*/  @P1 BRA `(.L_x_29) ;  /* 0x0000000000081947 */ /* 0x004fea0003800000 */
[----:B------:R-:W2:Y:S02]  /*1d60*/  SYNCS.PHASECHK.TRANS64.TRYWAIT P1, [UR4], R4 ;  /* 0x00000004ff0075a7 */ /* 0x000ea40008020144 */
[----:B--2---:R-:W-:Y:S05]  /*1d70*/  @!P1 BRA `(.L_x_30) ;  /* 0x000000a000b89947 */ /* 0x004fea0003800000 */
.L_x_29:
[----:B------:R-:W-:Y:S01]  /*1d80*/  ULEA UR4, UR8, UR10, 0x7 ;  /* 0x0000000a08047291 */ /* 0x000fe2000f8e383f */
[----:B------:R-:W-:Y:S01]  /*1d90*/  WARPGROUP.ARRIVE ;  /* 0x00000000000079c5 */ /* 0x000fe20000000000 */
[----:B------:R-:W-:Y:S01]  /*1da0*/  ULEA UR6, UR8, UR9, 0x9 ;  /* 0x0000000908067291 */ /* 0x000fe2000f8e483f */
[----:B------:R-:W-:Y:S01]  /*1db0*/  UMOV UR5, 0xc0000010 ;  /* 0xc000001000057882 */ /* 0x000fe20000000000 */
[----:B------:R-:W-:-:S07]  /*1dc0*/  UMOV UR7, 0xc0000010 ;  /* 0xc000001000077882 */ /* 0x000fce0000000000 */
[----:B------:R-:W-:Y:S03]  /*1dd0*/  HGMMA.64x256x16.F32.BF16 R24, gdesc[UR4], R24, gsb0 ;  /* 0x03e00000041879f0 */ /* 0x000fe60008001818 */
[----:B------:R-:W-:Y:S02]  /*1de0*/  WARPGROUP.DEPBAR.LE gsb0, 0x0 ;  /* 0x00008000000079c5 */ /* 0x000fe40000010000 */
[----:B------:R-:W-:Y:S05]  /*1df0*/  @!P0 BRA `(.L_x_31) ;  /* 0x0000000000048947 */ /* 0x000fea0003800000 */
[----:B------:R-:W-:Y:S01]  /*1e00*/  BPT.TRAP 0x1 ;  /* 0x000000040000795c */ /* 0x000fe20000300000 */
.L_x_31:
[----:B------:R-:W-:-:S13]  /*1e10*/  ISETP.NE.AND P1, PT, R153, RZ, PT ;  /* 0x000000ff9900720c */ /* 0x000fda0003f25270 */
[----:B-12---:R-:W-:-:S05]  /*1e20*/  @P1 LEA R4, R3, UR41, 0x3 ;  /* 0x0000002903041c11 */ /* 0x006fca000f8e18ff */
[----:B------:R-:W-:-:S05]  /*1e30*/  @P1 VIADD R5, R4, 0xb0 ;  /* 0x000000b004051836 */ /* 0x000fca0000000000 */
[----:B------:R-:W-:-:S04]  /*1e40*/  @P1 PRMT R5, R152, 0x654, R5 ;  /* 0x0000065498051816 */ /* 0x000fc80000000005 */
[----:B------:R1:W-:Y:S01]  /*1e50*/  @P1 SYNCS.ARRIVE.TRANS64.RED.A1T0 RZ, [R5+URZ], RZ ;  /* 0x000000ff05ff19a7 */ /* 0x0003e2000810043f */
[----:B------:R-:W-:-:S13]  /*1e60*/  ISETP.GT.U32.AND P1, PT, R16, 0x1, PT ;  /* 0x000000011000780c */ /* 0x000fda0003f24070 */
[----:B-1----:R-:W-:Y:S05]  /*1e70*/  @P1 BRA `(.L_x_32) ;  /* 0x0000000000041947 */ /* 0x002fea0003800000 */
[----:B------:R-:W-:Y:S01]  /*1e80*/  BPT.TRAP 0x1 ;  /* 0x000000040000795c */ /* 0x000fe20000300000 */
.L_x_32:
[----:B------:R-:W-:Y:S01]  /*1e90*/  UIADD3 UR8, UR8, 0x1, URZ ;  /* 0x0000000108087890 */ /* 0x000fe2000fffe03f */
[C---:B------:R-:W-:Y:S01]  /*1ea0*/  ISETP.GT.AND P2, PT, R0.reuse, 0x1, PT ;  /* 0x000000010000780c */ /* 0x040fe20003f44270 */
[----:B------:R-:W-:Y:S02]  /*1eb0*/  VIADD R3, R3, 0x1 ;  /* 0x0000000103037836 */ /* 0x000fe40000000000 */
[----:B------:R-:W-:Y:S01]  /*1ec0*/  UISETP.NE.AND UP0, UPT, UR8, 0x16, UPT ;  /* 0x000000160800788c */ /* 0x000fe2000bf05270 */
[----:B------:R-:W-:Y:S02]  /*1ed0*/  VIADD R0, R0, 0xffffffff ;  /* 0xffffffff00007836 */ /* 0x000fe40000000000 */
[C---:B------:R-:W-:Y:S01]  /*1ee0*/  ISETP.NE.AND P1, PT, R3.reuse, 0x16, PT ;  /* 0x000000160300780c */ /* 0x040fe20003f25270 */
[----:B------:R-:W-:Y:S02]  /*1ef0*/  USEL UR4, URZ, 0x1, UP0 ;  /* 0x000000013f047887 */ /* 0x000fe40008000000 */
[----:B------:R-:W-:Y:S01]  /*1f00*/  USEL UR8, UR8, URZ, UP0 ;  /* 0x0000003f08087287 */ /* 0x000fe20008000000 */
[----:B------:R-:W-:-:S03]  /*1f10*/  SEL R3, R3, RZ, P1 ;  /* 0x000000ff03037207 */ /* 0x000fc60000800000 */
[----:B------:R-:W-:Y:S01]  /*1f20*/  LOP3.LUT R6, R6, UR4, RZ, 0x3c, !PT ;  /* 0x0000000406067c12 */ /* 0x000fe2000f8e3cff */
[----:B------:R-:W-:Y:S07]  /*1f30*/  @P2 BRA `(.L_x_33) ;  /* 0xfffffffc00682947 */ /* 0x000fee000383ffff */
.L_x_26:
[----:B-12---:R-:W1:Y:S01]  /*1f40*/  LDC R0, c[0x0][0x28c] ;  /* 0x0000a300ff007b82 */ /* 0x006e620000000800 */
[----:B------:R2:W-:Y:S01]  /*1f50*/  SYNCS.ARRIVE.TRANS64.A1T0 RZ, [R160+UR45], RZ ;  /* 0x000000ffa0ff79a7 */ /* 0x0005e2000810002d */
[----:B-1----:R-:W-:-:S13]  /*1f60*/  ISETP.GE.AND P1, PT, R0, 0x1, PT ;  /* 0x000000010000780c */ /* 0x002fda0003f26270 */
[----:B--2---:R-:W-:Y:S05]  /*1f70*/  @!P1 BRA `(.L_x_34) ;  /* 0x0000000000449947 */ /* 0x004fea0003800000 */
[----:B------:R-:W-:Y:S05]  /*1f80*/  @!P0 BRA `(.L_x_35) ;  /* 0x0000000000048947 */ /* 0x000fea0003800000 */
[----:B------:R-:W-:Y:S01]  /*1f90*/  BPT.TRAP 0x1 ;  /* 0x000000040000795c */ /* 0x000fe20000300000 */
.L_x_35:
[----:B------:R-:W-:-:S13]  /*1fa0*/  ISETP.NE.AND P0, PT, R153, RZ, PT ;  /* 0x000000ff9900720c */ /* 0x000fda0003f05270 */
[----:B------:R-:W-:-:S05]  /*1fb0*/  VOTEU.ANY UP0, P0 ;  /* 0x00000000003f7886 */ /* 0x000fca0000000100 */
[----:B------:R-:W-:-:S06]  /*1fc0*/  @UP0 UIADD3 UR4, UR43, UR39, URZ ;  /* 0x000000272b040290 */ /* 0x000fcc000fffe03f */
[----:B------:R-:W-:Y:S02]  /*1fd0*/  IMAD.U32 R4, RZ, RZ, UR4 ;  /* 0x00000004ff047e24 */ /* 0x000fe4000f8e00ff */
[----:B------:R-:W-:Y:S02]  /*1fe0*/  IMAD.U32 R3, RZ, RZ, UR4 ;  /* 0x00000004ff037e24 */ /* 0x000fe4000f8e00ff */
[----:B------:R-:W-:-:S05]  /*1ff0*/  @P0 IMAD.WIDE.U32 R4, R4, -0x45d1745d, RZ ;  /* 0xba2e8ba304040825 */ /* 0x000fca00078e00ff */
[----:B------:R-:W-:-:S05]  /*2000*/  @P0 SHF.R.U32.HI R0, RZ, 0x4, R5 ;  /* 0x00000004ff000819 */ /* 0x000fca0000011605 */
[----:B------:R-:W-:-:S05]  /*2010*/  @P0 IMAD R0, R0, -0x16, R3 ;  /* 0xffffffea00000824 */ /* 0x000fca00078e0203 */
[----:B------:R-:W-:-:S05]  /*2020*/  @P0 LEA R0, R0, UR41, 0x3 ;  /* 0x0000002900000c11 */ /* 0x000fca000f8e18ff */
[----:B------:R-:W-:-:S05]  /*2030*/  @P0 VIADD R3, R0, 0xb0 ;  /* 0x000000b000030836 */ /* 0x000fca0000000000 */
[----:B------:R-:W-:-:S04]  /*2040*/  @P0 PRMT R3, R152, 0x654, R3 ;  /* 0x0000065498030816 */ /* 0x000fc80000000003 */
[----:B------:R1:W-:Y:S01]  /*2050*/  @P0 SYNCS.ARRIVE.TRANS64.RED.A1T0 RZ, [R3+URZ], RZ ;  /* 0x000000ff03ff09a7 */ /* 0x0003e2000810043f */
[----:B------:R-:W-:-:S13]  /*2060*/  ISETP.GT.U32.AND P0, PT, R16, 0x1, PT ;  /* 0x000000011000780c */ /* 0x000fda0003f04070 */
[----:B-1----:R-:W-:Y:S05]  /*2070*/  @P0 BRA `(.L_x_34) ;  /* 0x0000000000040947 */ /* 0x002fea0003800000 */
[----:B------:R-:W-:Y:S01]  /*2080*/  BPT.TRAP 0x1 ;  /* 0x000000040000795c */ /* 0x000fe20000300000 */
.L_x_34:
[----:B------:R-:W-:Y:S01]  /*2090*/  SHF.L.U32 R0, R175, 0x1f, RZ ;  /* 0x0000001faf007819 */ /* 0x000fe200000006ff */
[----:B------:R-:W-:Y:S01]  /*20a0*/  UIADD3 UR39, UR44, UR39, URZ ;  /* 0x000000272c277290 */ /* 0x000fe2000fffe03f */
[----:B------:R-:W1:Y:S01]  /*20b0*/  LDC R15, c[0x0][0x288] ;  /* 0x0000a200ff0f7b82 */ /* 0x000e620000000800 */
[----:B------:R-:W-:Y:S01]  /*20c0*/  UISETP.GE.U32.AND UP1, UPT, UR44, 0x16, UPT ;  /* 0x000000162c00788c */ /* 0x000fe2000bf26070 */
[----:B------:R-:W-:Y:S01]  /*20d0*/  IMAD.SHL.U32 R8, R158, 0x2, RZ ;  /* 0x000000029e087824 */ /* 0x000fe200078e00ff */
[----:B------:R-:W-:Y:S02]  /*20e0*/  UISETP.GT.U32.AND UP0, UPT, UR39, 0x15, UPT ;  /* 0x000000152700788c */ /* 0x000fe4000bf04070 */
[----:B------:R-:W-:Y:S02]  /*20f0*/  UIMAD.WIDE.U32 UR4, UR39, -0x45d1745d, URZ ;  /* 0xba2e8ba3270478a5 */ /* 0x000fe4000f8e003f */
[----:B------:R-:W-:Y:S01]  /*2100*/  UISETP.LT.U32.AND UP0, UPT, UR44, 0x16, UP0 ;  /* 0x000000162c00788c */ /* 0x000fe20008701070 */
[----:B------:R-:W2:Y:S01]  /*2110*/  SYNCS.PHASECHK.TRANS64.TRYWAIT P0, [R159+UR42+0x10], R0 ;  /* 0x000010009f0075a7 */ /* 0x000ea2000800016a */
[----:B------:R-:W-:Y:S01]  /*2120*/  USHF.R.U32.HI UR4, URZ, 0x4, UR5 ;  /* 0x000000043f047899 */ /* 0x000fe20008011605 */
[----:B------:R-:W-:Y:S01]  /*2130*/  SHF.R.S32.HI R9, RZ, 0x1f, R8 ;  /* 0x0000001fff097819 */ /* 0x000fe20000011408 */
[----:B------:R-:W-:-:S02]  /*2140*/  USEL UR6, URZ, 0x1, !UP0 ;  /* 0x000000013f067887 */ /* 0x000fc4000c000000 */
[----:B------:R-:W-:Y:S02]  /*2150*/  UIMAD UR39, UR4, -0x16, UR39 ;  /* 0xffffffea042778a4 */ /* 0x000fe4000f8e0227 */
[----:B------:R-:W-:-:S04]  /*2160*/  ULOP3.LUT UR38, UR38, UR6, URZ, 0x3c, !UPT ;  /* 0x0000000626267292 */ /* 0x000fc8000f8e3c3f */
[----:B------:R-:W-:Y:S01]  /*2170*/  @UP1 ULOP3.LUT UR38, UR38, 0x1, UR4, 0x78, !UPT ;  /* 0x0000000126261892 */ /* 0x000fe2000f8e7804 */
[----:B-12---:R-:W-:Y:S11]  /*2180*/  @!P0 BRA `(.L_x_36) ;  /* 0x0000009c00cc8947 */ /* 0x006ff60003800000 */
.L_x_336:
[----:B------:R-:W-:Y:S01]  /*2190*/  IMAD.SHL.U32 R14, R19, 0x40, RZ ;  /* 0x00000040130e7824 */ /* 0x000fe200078e00ff */
[----:B------:R-:W-:Y:S01]  /*21a0*/  ULDC UR6, c[0x0][0x284] ;  /* 0x0000a10000067ab9 */ /* 0x000fe20000000800 */
[----:B0-----:R-:W-:Y:S01]  /*21b0*/  IMAD.SHL.U32 R12, R22, 0x100, RZ ;  /* 0x00000100160c7824 */ /* 0x001fe200078e00ff */
[----:B------:R-:W-:Y:S01]  /*21c0*/  SHF.R.S32.HI R165, RZ, 0x1f, R2 ;  /* 0x0000001fffa57819 */ /* 0x000fe20000011402 */
[----:B------:R-:W-:Y:S01]  /*21d0*/  ULDC.64 UR4, c[0x0][0x5d0] ;  /* 0x0001740000047ab9 */ /* 0x000fe20000000a00 */
[----:B------:R-:W-:Y:S01]  /*21e0*/  ISETP.GE.AND P0, PT, R14, UR6, PT ;  /* 0x000000060e007c0c */ /* 0x000fe2000bf06270 */
[----:B------:R-:W-:Y:S01]  /*21f0*/  IMAD.WIDE.U32 R4, R2, UR4, R8 ;  /* 0x0000000402047c25 */ /* 0x000fe2000f8e0008 */
[----:B------:R-:W-:Y:S02]  /*2200*/  SHF.R.S32.HI R13, RZ, 0x1f, R12 ;  /* 0x0000001fff0d7819 */ /* 0x000fe4000001140c */
[C---:B------:R-:W-:Y:S01]  /*2210*/  ISETP.GE.OR P0, PT, R12.reuse, R15, P0 ;  /* 0x0000000f0c00720c */ /* 0x040fe20000706670 */
[----:B------:R-:W-:Y:S01]  /*2220*/  IMAD R3, R165, UR4, RZ ;  /* 0x00000004a5037c24 */ /* 0x000fe2000f8e02ff */
[----:B------:R-:W-:-:S03]  /*2230*/  IADD3 R6, P1, R12, R4, RZ ;  /* 0x000000040c067210 */ /* 0x000fc60007f3e0ff */
[----:B------:R-:W-:-:S05]  /*2240*/  IMAD R3, R2, UR5, R3 ;  /* 0x0000000502037c24 */ /* 0x000fca000f8e0203 */
[----:B------:R-:W-:-:S03]  /*2250*/  IADD3.X R7, R13, R5, R3, P1, !PT ;  /* 0x000000050d077210 */ /* 0x000fc60000ffe403 */
[----:B------:R-:W-:Y:S05]  /*2260*/  @P0 BRA `(.L_x_37) ;  /* 0x0000007c00040947 */ /* 0x000fea0003800000 */
[----:B------:R-:W0:Y:S01]  /*2270*/  LDC.64 R10, c[0x0][0x5c8] ;  /* 0x00017200ff0a7b82 */ /* 0x000e220000000a00 */
[----:B-----5:R-:W-:Y:S01]  /*2280*/  FSETP.NEU.AND P0, PT, R155, RZ, PT ;  /* 0x000000ff9b00720b */ /* 0x020fe20003f0d000 */
[----:B------:R-:W-:Y:S01]  /*2290*/  IMAD R3, R158, -0x2, R15 ;  /* 0xfffffffe9e037824 */ /* 0x000fe200078e020f */
[----:B------:R-:W-:Y:S01]  /*22a0*/  BSSY B0, `(.L_x_37) ;  /* 0x00007bd000007945 */ /* 0x000fe20003800000 */
[----:B------:R-:W-:-:S04]  /*22b0*/  IMAD.WIDE R166, R19, 0x40, R156 ;  /* 0x0000004013a67825 */ /* 0x000fc800078e029c */
[----:B-1----:R-:W-:Y:S02]  /*22c0*/  IMAD.IADD R0, R3, 0x1, -R12 ;  /* 0x0000000103007824 */ /* 0x002fe400078e0a0c */
[----:B------:R-:W-:-:S03]  /*22d0*/  IMAD.IADD R3, R163, 0x1, -R14 ;  /* 0x00000001a3037824 */ /* 0x000fc600078e0a0e */
[----:B------:R-:W-:-:S04]  /*22e0*/  ISETP.GT.AND P2, PT, R0, RZ, PT ;  /* 0x000000ff0000720c */ /* 0x000fc80003f44270 */
[----:B------:R-:W-:Y:S01]  /*22f0*/  ISETP.GT.AND P1, PT, R3, RZ, P2 ;  /* 0x000000ff0300720c */ /* 0x000fe20001724270 */
[-C--:B0-----:R-:W-:Y:S02]  /*2300*/  IMAD R4, R167, R10.reuse, RZ ;  /* 0x0000000aa7047224 */ /* 0x081fe400078e02ff */
[----:B------:R-:W-:-:S04]  /*2310*/  IMAD.WIDE.U32 R6, R166, R10, R6 ;  /* 0x0000000aa6067225 */ /* 0x000fc800078e0006 */
[----:B------:R-:W-:-:S04]  /*2320*/  IMAD R5, R166, R11, R4 ;  /* 0x0000000ba6057224 */ /* 0x000fc800078e0204 */
[----:B------:R-:W-:Y:S01]  /*2330*/  IMAD.IADD R179, R7, 0x1, R5 ;  /* 0x0000000107b37824 */ /* 0x000fe200078e0205 */
[----:B------:R-:W-:Y:S06]  /*2340*/  @!P0 BRA `(.L_x_38) ;  /* 0x0000005400988947 */ /* 0x000fec0003800000 */
[----:B------:R-:W0:Y:S01]  /*2350*/  LDC.64 R20, c[0x0][0x5b8] ;  /* 0x00016e00ff147b82 */ /* 0x000e220000000a00 */
[----:B------:R-:W-:-:S07]  /*2360*/  ULDC.64 UR4, c[0x0][0x5c0] ;  /* 0x0001700000047ab9 */ /* 0x000fce0000000a00 */
[----:B------:R-:W1:Y:S08]  /*2370*/  LDC.64 R168, c[0x0][0x5b0] ;  /* 0x00016c00ffa87b82 */ /* 0x000e700000000a00 */
[----:B------:R-:W2:Y:S01]  /*2380*/  LDC.64 R14, c[0x0][0x5a8] ;  /* 0x00016a00ff0e7b82 */ /* 0x000ea20000000a00 */
[-C--:B0-----:R-:W-:Y:S02]  /*2390*/  IMAD R7, R165, R20.reuse, RZ ;  /* 0x00000014a5077224 */ /* 0x081fe400078e02ff */
[----:B------:R-:W-:-:S04]  /*23a0*/  IMAD.WIDE.U32 R4, R2, R20, R8 ;  /* 0x0000001402047225 */ /* 0x000fc800078e0008 */
[----:B------:R-:W-:Y:S01]  /*23b0*/  IMAD R177, R2, R21, R7 ;  /* 0x0000001502b17224 */ /* 0x000fe200078e0207 */
[----:B------:R-:W-:Y:S01]  /*23c0*/  IADD3 R164, P0, R12, R4, RZ ;  /* 0x000000040ca47210 */ /* 0x000fe20007f1e0ff */
[----:B-1----:R-:W-:-:S03]  /*23d0*/  IMAD R4, R167, R168, RZ ;  /* 0x000000a8a7047224 */ /* 0x002fc600078e02ff */
[----:B------:R-:W-:Y:S01]  /*23e0*/  IADD3.X R165, R13, R5, R177, P0, !PT ;  /* 0x000000050da57210 */ /* 0x000fe200007fe4b1 */
[C---:B------:R-:W-:Y:S02]  /*23f0*/  IMAD R21, R166.reuse, R169, R4 ;  /* 0x000000a9a6157224 */ /* 0x040fe400078e0204 */
[----:B------:R-:W-:-:S04]  /*2400*/  IMAD.WIDE.U32 R4, R166, R168, R164 ;  /* 0x000000a8a6047225 */ /* 0x000fc800078e00a4 */
[----:B------:R-:W-:Y:S01]  /*2410*/  IMAD.IADD R5, R5, 0x1, R21 ;  /* 0x0000000105057824 */ /* 0x000fe200078e0215 */
[----:B--2---:R-:W-:-:S04]  /*2420*/  LEA R170, P0, R4, R14, 0x1 ;  /* 0x0000000e04aa7211 */ /* 0x004fc800078008ff */
[----:B------:R-:W-:-:S05]  /*2430*/  LEA.HI.X R171, R4, R15, R5, 0x1, P0 ;  /* 0x0000000f04ab7211 */ /* 0x000fca00000f0c05 */
[----:B------:R0:W2:Y:S01]  /*2440*/  @P1 LDG.E.LTC128B.U16 R19, desc[UR36][R170.64] ;  /* 0x00000024aa131981 */ /* 0x0000a2000c1e1520 */
[----:B------:R-:W-:Y:S01]  /*2450*/  IMAD.WIDE.U32 R4, R166, R168, R12 ;  /* 0x000000a8a6047225 */ /* 0x000fe200078e000c */
[----:B------:R-:W-:Y:S02]  /*2460*/  BSSY B1, `(.L_x_39) ;  /* 0x0000014000017945 */ /* 0x000fe40003800000 */
[----:B------:R-:W-:-:S04]  /*2470*/  IADD3 R172, P0, R8, R4, RZ ;  /* 0x0000000408ac7210 */ /* 0x000fc80007f1e0ff */
[----:B------:R-:W-:Y:S01]  /*2480*/  IADD3.X R173, R9, R21, R5, P0, !PT ;  /* 0x0000001509ad7210 */ /* 0x000fe200007fe405 */
[C---:B0-----:R-:W-:Y:S01]  /*2490*/  IMAD.SHL.U32 R170, R168.reuse, 0x8, RZ ;  /* 0x00000008a8aa7824 */ /* 0x041fe200078e00ff */
[----:B------:R-:W-:Y:S01]  /*24a0*/  SHF.L.U64.HI R171, R168, 0x3, R169 ;  /* 0x00000003a8ab7819 */ /* 0x000fe200000102a9 */
[----:B------:R-:W-:-:S04]  /*24b0*/  IMAD.WIDE.U32 R172, R2, R20, R172 ;  /* 0x0000001402ac7225 */ /* 0x000fc800078e00ac */
[----:B------:R-:W-:Y:S02]  /*24c0*/  IMAD.IADD R7, R177, 0x1, R173 ;  /* 0x00000001b1077824 */ /* 0x000fe400078e02ad */
[----:B--2---:R-:W-:-:S04]  /*24d0*/  IMAD.U32 R4, R19, 0x10000, RZ ;  /* 0x0001000013047824 */ /* 0x004fc800078e00ff */
[----:B------:R-:W-:Y:S01]  /*24e0*/  FMUL R5, R4, R155 ;  /* 0x0000009b04057220 */ /* 0x000fe20000400000 */
[----:B------:R-:W-:-:S03]  /*24f0*/  LEA R4, P0, R6, UR4, 0x1 ;  /* 0x0000000406047c11 */ /* 0x000fc6000f8008ff */
[----:B------:R-:W-:Y:S01]  /*2500*/  FFMA R24, R24, R154, R5 ;  /* 0x0000009a18187223 */ /* 0x000fe20000000005 */
[----:B------:R-:W-:Y:S02]  /*2510*/  LEA.HI.X R5, R6, UR5, R179, 0x1, P0 ;  /* 0x0000000506057c11 */ /* 0x000fe400080f0cb3 */
[----:B------:R-:W-:Y:S02]  /*2520*/  ISETP.GT.AND P0, PT, R0, 0x1, PT ;  /* 0x000000010000780c */ /* 0x000fe40003f04270 */
[----:B------:R-:W-:Y:S02]  /*2530*/  F2FP.BF16.F32.PACK_AB R24, RZ, R24 ;  /* 0x00000018ff18723e */ /* 0x000fe400000010ff */
[----:B------:R-:W-:Y:S02]  /*2540*/  ISETP.GT.AND P3, PT, R3, RZ, P0 ;  /* 0x000000ff0300720c */ /* 0x000fe40000764270 */
[C---:B------:R-:W-:Y:S01]  /*2550*/  LEA R6, P4, R172.reuse, R14, 0x1 ;  /* 0x0000000eac067211 */ /* 0x040fe200078808ff */
[----:B------:R0:W-:Y:S03]  /*2560*/  @P1 STG.E.U16 desc[UR36][R4.64], R24 ;  /* 0x0000001804001986 */ /* 0x0001e6000c101524 */
[----:B------:R-:W-:-:S07]  /*2570*/  LEA.HI.X R7, R172, R15, R7, 0x1, P4 ;  /* 0x0000000fac077211 */ /* 0x000fce00020f0c07 */
[----:B------:R-:W-:Y:S05]  /*2580*/  @!P3 BRA `(.L_x_40) ;  /* 0x000000000004b947 */ /* 0x000fea0003800000 */
[----:B------:R1:W5:Y:S02]  /*2590*/  LDG.E.LTC128B.U16 R19, desc[UR36][R6.64+0x2] ;  /* 0x0000022406137981 */ /* 0x000364000c1e1520 */
.L_x_40:
[----:B------:R-:W-:Y:S05]  /*25a0*/  BSYNC B1 ;  /* 0x0000000000017941 */ /* 0x000fea0003800000 */
.L_x_39:
[----:B------:R-:W-:Y:S01]  /*25b0*/  IMAD.WIDE.U32 R170, R166, R168, R170 ;  /* 0x000000a8a6aa7225 */ /* 0x000fe200078e00aa */
[----:B------:R-:W-:-:S03]  /*25c0*/  ISETP.GT.AND P2, PT, R3, 0x8, P2 ;  /* 0x000000080300780c */ /* 0x000fc60001744270 */
[----:B-----5:R-:W-:Y:S02]  /*25d0*/  IMAD.U32 R22, R19, 0x10000, RZ ;  /* 0x0001000013167824 */ /* 0x020fe400078e00ff */
[----:B------:R-:W-:Y:S01]  /*25e0*/  IMAD.IADD R167, R21, 0x1, R171 ;  /* 0x0000000115a77824 */ /* 0x000fe200078e02ab */
[----:B------:R-:W-:Y:S01]  /*25f0*/  IADD3 R21, P1, R164, R170, RZ ;  /* 0x000000aaa4157210 */ /* 0x000fe20007f3e0ff */
[----:B------:R-:W-:-:S04]  /*2600*/  FMUL R22, R22, R155 ;  /* 0x0000009b16167220 */ /* 0x000fc80000400000 */
[----:B------:R-:W-:Y:S01]  /*2610*/  FFMA R22, R25, R154, R22 ;  /* 0x0000009a19167223 */ /* 0x000fe20000000016 */
[----:B------:R-:W-:Y:S01]  /*2620*/  IMAD.X R164, R167, 0x1, R165, P1 ;  /* 0x00000001a7a47824 */ /* 0x000fe200008e06a5 */
[----:B0-----:R-:W-:-:S03]  /*2630*/  LEA R24, P1, R21, R14, 0x1 ;  /* 0x0000000e15187211 */ /* 0x001fc600078208ff */
[----:B------:R-:W-:Y:S02]  /*2640*/  F2FP.BF16.F32.PACK_AB R22, RZ, R22 ;  /* 0x00000016ff16723e */ /* 0x000fe400000010ff */
[----:B------:R-:W-:-:S03]  /*2650*/  LEA.HI.X R25, R21, R15, R164, 0x1, P1 ;  /* 0x0000000f15197211 */ /* 0x000fc600008f0ca4 */
[----:B------:R0:W-:Y:S04]  /*2660*/  @P3 STG.E.U16 desc[UR36][R4.64+0x2], R22 ;  /* 0x0000021604003986 */ /* 0x0001e8000c101524 */
[----:B------:R-:W2:Y:S01]  /*2670*/  @P2 LDG.E.LTC128B.U16 R19, desc[UR36][R24.64] ;  /* 0x0000002418132981 */ /* 0x000ea2000c1e1520 */
[----:B------:R-:W-:Y:S01]  /*2680*/  IADD3 R8, P1, P3, R8, R170, R12 ;  /* 0x000000aa08087210 */ /* 0x000fe20007b3e00c */
[----:B------:R-:W-:Y:S01]  /*2690*/  BSSY B1, `(.L_x_41) ;  /* 0x0000011000017945 */ /* 0x000fe20003800000 */
[C---:B------:R-:W-:Y:S02]  /*26a0*/  SHF.L.U64.HI R11, R10.reuse, 0x4, R11 ;  /* 0x000000040a0b7819 */ /* 0x040fe4000001020b */
[----:B------:R-:W-:Y:S02]  /*26b0*/  IADD3.X R9, R9, R167, R13, P1, P3 ;  /* 0x000000a709097210 */ /* 0x000fe40000fe640d */
[----:B------:R-:W-:-:S02]  /*26c0*/  LEA R10, P1, R10, R4, 0x4 ;  /* 0x000000040a0a7211 */ /* 0x000fc400078220ff */
[----:B------:R-:W-:Y:S01]  /*26d0*/  ISETP.GT.AND P0, PT, R3, 0x8, P0 ;  /* 0x000000080300780c */ /* 0x000fe20000704270 */
[----:B------:R-:W-:-:S04]  /*26e0*/  IMAD.WIDE.U32 R20, R2, R20, R8 ;  /* 0x0000001402147225 */ /* 0x000fc800078e0008 */
[----:B------:R-:W-:Y:S01]  /*26f0*/  IMAD.X R11, R11, 0x1, R5, P1 ;  /* 0x000000010b0b7824 */ /* 0x000fe200008e0605 */
[----:B------:R-:W-:Y:S01]  /*2700*/  LEA R8, P3, R20, R14, 0x1 ;  /* 0x0000000e14087211 */ /* 0x000fe200078608ff */
[----:B------:R-:W-:-:S05]  /*2710*/  IMAD.IADD R2, R177, 0x1, R21 ;  /* 0x00000001b1027824 */ /* 0x000fca00078e0215 */
[----:B------:R-:W-:Y:S01]  /*2720*/  LEA.HI.X R9, R20, R15, R2, 0x1, P3 ;  /* 0x0000000f14097211 */ /* 0x000fe200018f0c02 */
[----:B--2---:R-:W-:-:S04]  /*2730*/  IMAD.U32 R12, R19, 0x10000, RZ ;  /* 0x00010000130c7824 */ /* 0x004fc800078e00ff */
[----:B------:R-:W-:-:S04]  /*2740*/  FMUL R13, R12, R155 ;  /* 0x0000009b0c0d7220 */ /* 0x000fc80000400000 */
[----:B------:R-:W-:-:S05]  /*2750*/  FFMA R13, R26, R154, R13 ;  /* 0x0000009a1a0d7223 */ /* 0x000fca000000000d */
[----:B------:R-:W-:-:S05]  /*2760*/  F2FP.BF16.F32.PACK_AB R13, RZ, R13 ;  /* 0x0000000dff0d723e */ /* 0x000fca00000010ff */
[----:B------:R0:W-:Y:S01]  /*2770*/  @P2 STG.E.U16 desc[UR36][R10.64], R13 ;  /* 0x0000000d0a002986 */ /* 0x0001e2000c101524 */
[----:B------:R-:W-:Y:S05]  /*2780*/  @!P0 BRA `(.L_x_42) ;  /* 0x0000000000048947 */ /* 0x000fea0003800000 */
[----:B------:R2:W5:Y:S02]  /*2790*/  LDG.E.LTC128B.U16 R19, desc[UR36][R8.64+0x2] ;  /* 0x0000022408137981 */ /* 0x000564000c1e1520 */
.L_x_42:
[----:B------:R-:W-:Y:S05]  /*27a0*/  BSYNC B1 ;  /* 0x0000000000017941 */ /* 0x000fea0003800000 */
.L_x_41:
[----:B-----5:R-:W-:Y:S01]  /*27b0*/  IMAD.U32 R2, R19, 0x10000, RZ ;  /* 0x0001000013027824 */ /* 0x020fe200078e00ff */
[----:B------:R-:W-:Y:S01]  /*27c0*/  ISETP.GT.AND P1, PT, R0, 0x8, PT ;  /* 0x000000080000780c */ /* 0x000fe20003f24270 */
[----:B------:R-:W-:Y:S02]  /*27d0*/  BSSY B1, `(.L_x_43) ;  /* 0x0000008000017945 */ /* 0x000fe40003800000 */
[----:B------:R-:W-:Y:S01]  /*27e0*/  FMUL R2, R2, R155 ;  /* 0x0000009b02027220 */ /* 0x000fe20000400000 */
[----:B------:R-:W-:-:S03]  /*27f0*/  ISETP.GT.AND P2, PT, R3, RZ, P1 ;  /* 0x000000ff0300720c */ /* 0x000fc60000f44270 */
[----:B------:R-:W-:-:S05]  /*2800*/  FFMA R2, R27, R154, R2 ;  /* 0x0000009a1b027223 */ /* 0x000fca0000000002 */
[----:B------:R-:W-:-:S05]  /*2810*/  F2FP.BF16.F32.PACK_AB R2, RZ, R2 ;  /* 0x00000002ff02723e */ /* 0x000fca00000010ff */
[----:B------:R3:W-:Y:S01]  /*2820*/  @P0 STG.E.U16 desc[UR36][R10.64+0x2], R2 ;  /* 0x000002020a000986 */ /* 0x0007e2000c101524 */
[----:B------:R-:W-:Y:S05]  /*2830*/  @!P2 BRA `(.L_x_44) ;  /* 0x000000000004a947 */ /* 0x000fea0003800000 */
[----:B------:R4:W5:Y:S02]  /*2840*/  LDG.E.LTC128B.U16 R19, desc[UR36][R6.64+0x10] ;  /* 0x0000102406137981 */ /* 0x000964000c1e1520 */
.L_x_44:
[----:B------:R-:W-:Y:S05]  /*2850*/  BSYNC B1 ;  /* 0x0000000000017941 */ /* 0x000fea0003800000 */
.L_x_43:
[----:B---3-5:R-:W-:Y:S01]  /*2860*/  IMAD.U32 R2, R19, 0x10000, RZ ;  /* 0x0001000013027824 */ /* 0x028fe200078e00ff */
[----:B------:R-:W-:Y:S01]  /*2870*/  ISETP.GT.AND P0, PT, R0, 0x9, PT ;  /* 0x000000090000780c */ /* 0x000fe20003f04270 */
[----:B------:R-:W-:Y:S02]  /*2880*/  BSSY B1, `(.L_x_45) ;  /* 0x0000008000017945 */ /* 0x000fe40003800000 */
[----:B0-----:R-:W-:Y:S01]  /*2890*/  FMUL R13, R2, R155 ;  /* 0x0000009b020d7220 */ /* 0x001fe20000400000 */
[----:B------:R-:W-:-:S03]  /*28a0*/  ISETP.GT.AND P3, PT, R3, RZ, P0 ;  /* 0x000000ff0300720c */ /* 0x000fc60000764270 */
[----:B------:R-:W-:-:S05]  /*28b0*/  FFMA R13, R28, R154, R13 ;  /* 0x0000009a1c0d7223 */ /* 0x000fca000000000d */
[----:B------:R-:W-:-:S05]  /*28c0*/  F2FP.BF16.F32.PACK_AB R13, RZ, R13 ;  /* 0x0000000dff0d723e */ /* 0x000fca00000010ff */
[----:B------:R0:W-:Y:S01]  /*28d0*/  @P2 STG.E.U16 desc[UR36][R4.64+0x10], R13 ;  /* 0x0000100d04002986 */ /* 0x0001e2000c101524 */
[----:B------:R-:W-:Y:S05]  /*28e0*/  @!P3 BRA `(.L_x_46) ;  /* 0x000000000004b947 */ /* 0x000fea0003800000 */
[----:B------:R3:W5:Y:S02]  /*28f0*/  LDG.E.LTC128B.U16 R19, desc[UR36][R6.64+0x12] ;  /* 0x0000122406137981 */ /* 0x000764000c1e1520 */
.L_x_46:
[----:B------:R-:W-:Y:S05]  /*2900*/  BSYNC B1 ;  /* 0x0000000000017941 */ /* 0x000fea0003800000 */
.L_x_45:
[----:B-----5:R-:W-:Y:S01]  /*2910*/  IMAD.U32 R2, R19, 0x10000, RZ ;  /* 0x0001000013027824 */ /* 0x020fe200078e00ff */
[----:B------:R-:W-:Y:S01]  /*2920*/  ISETP.GT.AND P1, PT, R3, 0x8, P1 ;  /* 0x000000080300780c */ /* 0x000fe20000f24270 */
[----:B------:R-:W-:Y:S02]  /*2930*/  BSSY B1, `(.L_x_47) ;  /* 0x0000007000017945 */ /* 0x000fe40003800000 */
[----:B------:R-:W-:-:S04]  /*2940*/  FMUL R2, R2, R155 ;  /* 0x0000009b02027220 */ /* 0x000fc80000400000 */
[----:B------:R-:W-:-:S05]  /*2950*/  FFMA R2, R29, R154, R2 ;  /* 0x0000009a1d027223 */ /* 0x000fca0000000002 */
[----:B------:R-:W-:-:S05]  /*2960*/  F2FP.BF16.F32.PACK_AB R2, RZ, R2 ;  /* 0x00000002ff02723e */ /* 0x000fca00000010ff */
[----:B------:R0:W-:Y:S01]  /*2970*/  @P3 STG.E.U16 desc[UR36][R4.64+0x12], R2 ;  /* 0x0000120204003986 */ /* 0x0001e2000c101524 */
[----:B------:R-:W-:Y:S05]  /*2980*/  @!P1 BRA `(.L_x_48) ;  /* 0x0000000000049947 */ /* 0x000fea0003800000 */
[----:B------:R0:W5:Y:S02]  /*2990*/  LDG.E.LTC128B.U16 R19, desc[UR36][R8.64+0x10] ;  /* 0x0000102408137981 */ /* 0x000164000c1e1520 */
.L_x_48:
[----:B------:R-:W-:Y:S05]  /*29a0*/  BSYNC B1 ;  /* 0x0000000000017941 */ /* 0x000fea0003800000 */
.L_x_47:
[----:B0----5:R-:W-:Y:S01]  /*29b0*/  IMAD.U32 R2, R19, 0x10000, RZ ;  /* 0x0001000013027824 */ /* 0x021fe200078e00ff */
        /* <DEDUP_REMOVED lines=8> */
.L_x_50:
[----:B------:R-:W-:Y:S05]  /*2a40*/  BSYNC B1 ;  /* 0x0000000000017941 */ /* 0x000fea0003800000 */
.L_x_49:
        /* <DEDUP_REMOVED lines=10> */
.L_x_52:
[----:B------:R-:W-:Y:S05]  /*2af0*/  BSYNC B1 ;  /* 0x0000000000017941 */ /* 0x000fea0003800000 */
.L_x_51:
[----:B0----5:R-:W-:Y:S01]  /*2b00*/  IMAD.U32 R2, R19, 0x10000, RZ ;  /* 0x0001000013027824 */ /* 0x021fe200078e00ff */
        /* <DEDUP_REMOVED lines=9> */
.L_x_54:
[----:B------:R-:W-:Y:S05]  /*2ba0*/  BSYNC B1 ;  /* 0x0000000000017941 */ /* 0x000fea0003800000 */
.L_x_53:
        /* <DEDUP_REMOVED lines=9> */
.L_x_56:
[----:B------:R-:W-:Y:S05]  /*2c40*/  BSYNC B1 ;  /* 0x0000000000017941 */ /* 0x000fea0003800000 */
.L_x_55:
        /* <DEDUP_REMOVED lines=9> */
.L_x_58:
[----:B------:R-:W-:Y:S05]  /*2ce0*/  BSYNC B1 ;  /* 0x0000000000017941 */ /* 0x000fea0003800000 */
.L_x_57:
        /* <DEDUP_REMOVED lines=10> */
.L_x_60:
[----:B------:R-:W-:Y:S05]  /*2d90*/  BSYNC B1 ;  /* 0x0000000000017941 */ /* 0x000fea0003800000 */
.L_x_59:
        /* <DEDUP_REMOVED lines=10> */
.L_x_62:
[----:B------:R-:W-:Y:S05]  /*2e40*/  BSYNC B1 ;  /* 0x0000000000017941 */ /* 0x000fea0003800000 */
.L_x_61:
        /* <DEDUP_REMOVED lines=9> */
.L_x_64:
[----:B------:R-:W-:Y:S05]  /*2ee0*/  BSYNC B1 ;  /* 0x0000000000017941 */ /* 0x000fea0003800000 */
.L_x_63:
        /* <DEDUP_REMOVED lines=9> */
.L_x_66:
[----:B------:R-:W-:Y:S05]  /*2f80*/  BSYNC B1 ;  /* 0x0000000000017941 */ /* 0x000fea0003800000 */
.L_x_65:
        /* <DEDUP_REMOVED lines=10> */
.L_x_68:
[----:B------:R-:W-:Y:S05]  /*3030*/  BSYNC B1 ;  /* 0x0000000000017941 */ /* 0x000fea0003800000 */
.L_x_67:
        /* <DEDUP_REMOVED lines=10> */
.L_x_70:
[----:B------:R-:W-:Y:S05]  /*30e0*/  BSYNC B1 ;  /* 0x0000000000017941 */ /* 0x000fea0003800000 */
.L_x_69:
        /* <DEDUP_REMOVED lines=9> */
.L_x_72:
[----:B------:R-:W-:Y:S05]  /*3180*/  BSYNC B1 ;  /* 0x0000000000017941 */ /* 0x000fea0003800000 */
.L_x_71:
        /* <DEDUP_REMOVED lines=9> */
.L_x_74:
[----:B------:R-:W-:Y:S05]  /*3220*/  BSYNC B1 ;  /* 0x0000000000017941 */ /* 0x000fea0003800000 */
.L_x_73:
        /* <DEDUP_REMOVED lines=10> */
.L_x_76:
[----:B------:R-:W-:Y:S05]  /*32d0*/  BSYNC B1 ;  /* 0x0000000000017941 */ /* 0x000fea0003800000 */
.L_x_75:
        /* <DEDUP_REMOVED lines=10> */
.L_x_78:
[----:B------:R-:W-:Y:S05]  /*3380*/  BSYNC B1 ;  /* 0x0000000000017941 */ /* 0x000fea0003800000 */
.L_x_77:
        /* <DEDUP_REMOVED lines=9> */
.L_x_80:
[----:B------:R-:W-:Y:S05]  /*3420*/  BSYNC B1 ;  /* 0x0000000000017941 */ /* 0x000fea0003800000 */
.L_x_79:
        /* <DEDUP_REMOVED lines=9> */
.L_x_82:
[----:B------:R-:W-:Y:S05]  /*34c0*/  BSYNC B1 ;  /* 0x0000000000017941 */ /* 0x000fea0003800000 */
.L_x_81:
        /* <DEDUP_REMOVED lines=10> */
.L_x_84:
[----:B------:R-:W-:Y:S05]  /*3570*/  BSYNC B1 ;  /* 0x0000000000017941 */ /* 0x000fea0003800000 */
.L_x_83:
        /* <DEDUP_REMOVED lines=10> */
.L_x_86:
[----:B------:R-:W-:Y:S05]  /*3620*/  BSYNC B1 ;  /* 0x0000000000017941 */ /* 0x000fea0003800000 */
.L_x_85:
        /* <DEDUP_REMOVED lines=9> */
.L_x_88:
[----:B------:R-:W-:Y:S05]  /*36c0*/  BSYNC B1 ;  /* 0x0000000000017941 */ /* 0x000fea0003800000 */
.L_x_87:
        /* <DEDUP_REMOVED lines=9> */
.L_x_90:
[----:B------:R-:W-:Y:S05]  /*3760*/  BSYNC B1 ;  /* 0x0000000000017941 */ /* 0x000fea0003800000 */
.L_x_89:
        /* <DEDUP_REMOVED lines=10> */
.L_x_92:
[----:B------:R-:W-:Y:S05]  /*3810*/  BSYNC B1 ;  /* 0x0000000000017941 */ /* 0x000fea0003800000 */
.L_x_91:
        /* <DEDUP_REMOVED lines=10> */
.L_x_94:
[----:B------:R-:W-:Y:S05]  /*38c0*/  BSYNC B1 ;  /* 0x0000000000017941 */ /* 0x000fea0003800000 */
.L_x_93:
        /* <DEDUP_REMOVED lines=9> */
.L_x_96:
[----:B------:R-:W-:Y:S05]  /*3960*/  BSYNC B1 ;  /* 0x0000000000017941 */ /* 0x000fea0003800000 */
.L_x_95:
        /* <DEDUP_REMOVED lines=9> */
.L_x_98:
[----:B------:R-:W-:Y:S05]  /*3a00*/  BSYNC B1 ;  /* 0x0000000000017941 */ /* 0x000fea0003800000 */
.L_x_97:
        /* <DEDUP_REMOVED lines=10> */
.L_x_100:
[----:B------:R-:W-:Y:S05]  /*3ab0*/  BSYNC B1 ;  /* 0x0000000000017941 */ /* 0x000fea0003800000 */
.L_x_99:
        /* <DEDUP_REMOVED lines=10> */
.L_x_102:
[----:B------:R-:W-:Y:S05]  /*3b60*/  BSYNC B1 ;  /* 0x0000000000017941 */ /* 0x000fea0003800000 */
.L_x_101:
        /* <DEDUP_REMOVED lines=9> */
.L_x_104:
[----:B------:R-:W-:Y:S05]  /*3c00*/  BSYNC B1 ;  /* 0x0000000000017941 */ /* 0x000fea0003800000 */
.L_x_103:
        /* <DEDUP_REMOVED lines=9> */
.L_x_106:
[----:B------:R-:W-:Y:S05]  /*3ca0*/  BSYNC B1 ;  /* 0x0000000000017941 */ /* 0x000fea0003800000 */
.L_x_105:
        /* <DEDUP_REMOVED lines=10> */
.L_x_108:
[----:B------:R-:W-:Y:S05]  /*3d50*/  BSYNC B1 ;  /* 0x0000000000017941 */ /* 0x000fea0003800000 */
.L_x_107:
        /* <DEDUP_REMOVED lines=10> */
.L_x_110:
[----:B------:R-:W-:Y:S05]  /*3e00*/  BSYNC B1 ;  /* 0x0000000000017941 */ /* 0x000fea0003800000 */
.L_x_109:
        /* <DEDUP_REMOVED lines=9> */
.L_x_112:
[----:B------:R-:W-:Y:S05]  /*3ea0*/  BSYNC B1 ;  /* 0x0000000000017941 */ /* 0x000fea0003800000 */
.L_x_111:
        /* <DEDUP_REMOVED lines=9> */
.L_x_114:
[----:B------:R-:W-:Y:S05]  /*3f40*/  BSYNC B1 ;  /* 0x0000000000017941 */ /* 0x000fea0003800000 */
.L_x_113:
        /* <DEDUP_REMOVED lines=10> */
.L_x_116:
[----:B------:R-:W-:Y:S05]  /*3ff0*/  BSYNC B1 ;  /* 0x0000000000017941 */ /* 0x000fea0003800000 */
.L_x_115:
        /* <DEDUP_REMOVED lines=10> */
.L_x_118:
[----:B------:R-:W-:Y:S05]  /*40a0*/  BSYNC B1 ;  /* 0x0000000000017941 */ /* 0x000fea0003800000 */
.L_x_117:
        /* <DEDUP_REMOVED lines=9> */
.L_x_120:
[----:B------:R-:W-:Y:S05]  /*4140*/  BSYNC B1 ;  /* 0x0000000000017941 */ /* 0x000fea0003800000 */
.L_x_119:
        /* <DEDUP_REMOVED lines=9> */
.L_x_122:
[----:B------:R-:W-:Y:S05]  /*41e0*/  BSYNC B1 ;  /* 0x0000000000017941 */ /* 0x000fea0003800000 */
.L_x_121:
        /* <DEDUP_REMOVED lines=10> */
.L_x_124:
[----:B------:R-:W-:Y:S05]  /*4290*/  BSYNC B1 ;  /* 0x0000000000017941 */ /* 0x000fea0003800000 */
.L_x_123:
        /* <DEDUP_REMOVED lines=10> */
.L_x_126:
[----:B------:R-:W-:Y:S05]  /*4340*/  BSYNC B1 ;  /* 0x0000000000017941 */ /* 0x000fea0003800000 */
.L_x_125:
        /* <DEDUP_REMOVED lines=9> */
.L_x_128:
[----:B------:R-:W-:Y:S05]  /*43e0*/  BSYNC B1 ;  /* 0x0000000000017941 */ /* 0x000fea0003800000 */
.L_x_127:
        /* <DEDUP_REMOVED lines=9> */
.L_x_130:
[----:B------:R-:W-:Y:S05]  /*4480*/  BSYNC B1 ;  /* 0x0000000000017941 */ /* 0x000fea0003800000 */
.L_x_129:
        /* <DEDUP_REMOVED lines=10> */
.L_x_132:
[----:B------:R-:W-:Y:S05]  /*4530*/  BSYNC B1 ;  /* 0x0000000000017941 */ /* 0x000fea0003800000 */
.L_x_131:
        /* <DEDUP_REMOVED lines=10> */
.L_x_134:
[----:B------:R-:W-:Y:S05]  /*45e0*/  BSYNC B1 ;  /* 0x0000000000017941 */ /* 0x000fea0003800000 */
.L_x_133:
        /* <DEDUP_REMOVED lines=9> */
.L_x_136:
[----:B------:R-:W-:Y:S05]  /*4680*/  BSYNC B1 ;  /* 0x0000000000017941 */ /* 0x000fea0003800000 */
.L_x_135:
        /* <DEDUP_REMOVED lines=9> */
.L_x_138:
[----:B------:R-:W-:Y:S05]  /*4720*/  BSYNC B1 ;  /* 0x0000000000017941 */ /* 0x000fea0003800000 */
.L_x_137:
        /* <DEDUP_REMOVED lines=10> */
.L_x_140:
[----:B------:R-:W-:Y:S05]  /*47d0*/  BSYNC B1 ;  /* 0x0000000000017941 */ /* 0x000fea0003800000 */
.L_x_139:
        /* <DEDUP_REMOVED lines=10> */
.L_x_142:
[----:B------:R-:W-:Y:S05]  /*4880*/  BSYNC B1 ;  /* 0x0000000000017941 */ /* 0x000fea0003800000 */
.L_x_141:
        /* <DEDUP_REMOVED lines=9> */
.L_x_144:
[----:B------:R-:W-:Y:S05]  /*4920*/  BSYNC B1 ;  /* 0x0000000000017941 */ /* 0x000fea0003800000 */
.L_x_143:
        /* <DEDUP_REMOVED lines=9> */
.L_x_146:
[----:B------:R-:W-:Y:S05]  /*49c0*/  BSYNC B1 ;  /* 0x0000000000017941 */ /* 0x000fea0003800000 */
.L_x_145:
        /* <DEDUP_REMOVED lines=10> */
.L_x_148:
[----:B------:R-:W-:Y:S05]  /*4a70*/  BSYNC B1 ;  /* 0x0000000000017941 */ /* 0x000fea0003800000 */
.L_x_147:
        /* <DEDUP_REMOVED lines=10> */
.L_x_150:
[----:B------:R-:W-:Y:S05]  /*4b20*/  BSYNC B1 ;  /* 0x0000000000017941 */ /* 0x000fea0003800000 */
.L_x_149:
        /* <DEDUP_REMOVED lines=9> */
.L_x_152:
[----:B------:R-:W-:Y:S05]  /*4bc0*/  BSYNC B1 ;  /* 0x0000000000017941 */ /* 0x000fea0003800000 */
.L_x_151:
        /* <DEDUP_REMOVED lines=9> */
.L_x_154:
[----:B------:R-:W-:Y:S05]  /*4c60*/  BSYNC B1 ;  /* 0x0000000000017941 */ /* 0x000fea0003800000 */
.L_x_153:
        /* <DEDUP_REMOVED lines=10> */
.L_x_156:
[----:B------:R-:W-:Y:S05]  /*4d10*/  BSYNC B1 ;  /* 0x0000000000017941 */ /* 0x000fea0003800000 */
.L_x_155:
        /* <DEDUP_REMOVED lines=10> */
.L_x_158:
[----:B------:R-:W-:Y:S05]  /*4dc0*/  BSYNC B1 ;  /* 0x0000000000017941 */ /* 0x000fea0003800000 */
.L_x_157:
        /* <DEDUP_REMOVED lines=9> */
.L_x_160:
[----:B------:R-:W-:Y:S05]  /*4e60*/  BSYNC B1 ;  /* 0x0000000000017941 */ /* 0x000fea0003800000 */
.L_x_159:
        /* <DEDUP_REMOVED lines=9> */
.L_x_162:
[----:B------:R-:W-:Y:S05]  /*4f00*/  BSYNC B1 ;  /* 0x0000000000017941 */ /* 0x000fea0003800000 */
.L_x_161:
        /* <DEDUP_REMOVED lines=10> */
.L_x_164:
[----:B------:R-:W-:Y:S05]  /*4fb0*/  BSYNC B1 ;  /* 0x0000000000017941 */ /* 0x000fea0003800000 */
.L_x_163:
        /* <DEDUP_REMOVED lines=10> */
.L_x_166:
[----:B------:R-:W-:Y:S05]  /*5060*/  BSYNC B1 ;  /* 0x0000000000017941 */ /* 0x000fea0003800000 */
.L_x_165:
        /* <DEDUP_REMOVED lines=9> */
.L_x_168:
[----:B------:R-:W-:Y:S05]  /*5100*/  BSYNC B1 ;  /* 0x0000000000017941 */ /* 0x000fea0003800000 */
.L_x_167:
        /* <DEDUP_REMOVED lines=9> */
.L_x_170:
[----:B------:R-:W-:Y:S05]  /*51a0*/  BSYNC B1 ;  /* 0x0000000000017941 */ /* 0x000fea0003800000 */
.L_x_169:
        /* <DEDUP_REMOVED lines=10> */
.L_x_172:
[----:B------:R-:W-:Y:S05]  /*5250*/  BSYNC B1 ;  /* 0x0000000000017941 */ /* 0x000fea0003800000 */
.L_x_171:
        /* <DEDUP_REMOVED lines=10> */
.L_x_174:
[----:B------:R-:W-:Y:S05]  /*5300*/  BSYNC B1 ;  /* 0x0000000000017941 */ /* 0x000fea0003800000 */
.L_x_173:
        /* <DEDUP_REMOVED lines=9> */
.L_x_176:
[----:B------:R-:W-:Y:S05]  /*53a0*/  BSYNC B1 ;  /* 0x0000000000017941 */ /* 0x000fea0003800000 */
.L_x_175:
        /* <DEDUP_REMOVED lines=9> */
.L_x_178:
[----:B------:R-:W-:Y:S05]  /*5440*/  BSYNC B1 ;  /* 0x0000000000017941 */ /* 0x000fea0003800000 */
.L_x_177:
        /* <DEDUP_REMOVED lines=10> */
.L_x_180:
[----:B------:R-:W-:Y:S05]  /*54f0*/  BSYNC B1 ;  /* 0x0000000000017941 */ /* 0x000fea0003800000 */
.L_x_179:
        /* <DEDUP_REMOVED lines=10> */
.L_x_182:
[----:B------:R-:W-:Y:S05]  /*55a0*/  BSYNC B1 ;  /* 0x0000000000017941 */ /* 0x000fea0003800000 */
.L_x_181:
        /* <DEDUP_REMOVED lines=9> */
.L_x_184:
[----:B------:R-:W-:Y:S05]  /*5640*/  BSYNC B1 ;  /* 0x0000000000017941 */ /* 0x000fea0003800000 */
.L_x_183:
        /* <DEDUP_REMOVED lines=9> */
.L_x_186:
[----:B------:R-:W-:Y:S05]  /*56e0*/  BSYNC B1 ;  /* 0x0000000000017941 */ /* 0x000fea0003800000 */
.L_x_185:
        /* <DEDUP_REMOVED lines=10> */
.L_x_188:
[----:B------:R-:W-:Y:S05]  /*5790*/  BSYNC B1 ;  /* 0x0000000000017941 */ /* 0x000fea0003800000 */
.L_x_187:
        /* <DEDUP_REMOVED lines=10> */
.L_x_190:
[----:B------:R-:W-:Y:S05]  /*5840*/  BSYNC B1 ;  /* 0x0000000000017941 */ /* 0x000fea0003800000 */
.L_x_189:
        /* <DEDUP_REMOVED lines=9> */
.L_x_192:
[----:B------:R-:W-:Y:S05]  /*58e0*/  BSYNC B1 ;  /* 0x0000000000017941 */ /* 0x000fea0003800000 */
.L_x_191:
        /* <DEDUP_REMOVED lines=9> */
.L_x_194:
[----:B------:R-:W-:Y:S05]  /*5980*/  BSYNC B1 ;  /* 0x0000000000017941 */ /* 0x000fea0003800000 */
.L_x_193:
        /* <DEDUP_REMOVED lines=10> */
.L_x_196:
[----:B------:R-:W-:Y:S05]  /*5a30*/  BSYNC B1 ;  /* 0x0000000000017941 */ /* 0x000fea0003800000 */
.L_x_195:
        /* <DEDUP_REMOVED lines=10> */
.L_x_198:
[----:B------:R-:W-:Y:S05]  /*5ae0*/  BSYNC B1 ;  /* 0x0000000000017941 */ /* 0x000fea0003800000 */
.L_x_197:
        /* <DEDUP_REMOVED lines=9> */
.L_x_200:
[----:B------:R-:W-:Y:S05]  /*5b80*/  BSYNC B1 ;  /* 0x0000000000017941 */ /* 0x000fea0003800000 */
.L_x_199:
        /* <DEDUP_REMOVED lines=9> */
.L_x_202:
[----:B------:R-:W-:Y:S05]  /*5c20*/  BSYNC B1 ;  /* 0x0000000000017941 */ /* 0x000fea0003800000 */
.L_x_201:
        /* <DEDUP_REMOVED lines=10> */
.L_x_204:
[----:B------:R-:W-:Y:S05]  /*5cd0*/  BSYNC B1 ;  /* 0x0000000000017941 */ /* 0x000fea0003800000 */
.L_x_203:
        /* <DEDUP_REMOVED lines=10> */
.L_x_206:
[----:B------:R-:W-:Y:S05]  /*5d80*/  BSYNC B1 ;  /* 0x0000000000017941 */ /* 0x000fea0003800000 */
.L_x_205:
        /* <DEDUP_REMOVED lines=9> */
.L_x_208:
[----:B------:R-:W-:Y:S05]  /*5e20*/  BSYNC B1 ;  /* 0x0000000000017941 */ /* 0x000fea0003800000 */
.L_x_207:
        /* <DEDUP_REMOVED lines=9> */
.L_x_210:
[----:B------:R-:W-:Y:S05]  /*5ec0*/  BSYNC B1 ;  /* 0x0000000000017941 */ /* 0x000fea0003800000 */
.L_x_209:
        /* <DEDUP_REMOVED lines=10> */
.L_x_212:
[----:B------:R-:W-:Y:S05]  /*5f70*/  BSYNC B1 ;  /* 0x0000000000017941 */ /* 0x000fea0003800000 */
.L_x_211:
        /* <DEDUP_REMOVED lines=10> */
.L_x_214:
[----:B------:R-:W-:Y:S05]  /*6020*/  BSYNC B1 ;  /* 0x0000000000017941 */ /* 0x000fea0003800000 */
.L_x_213:
        /* <DEDUP_REMOVED lines=9> */
.L_x_216:
[----:B------:R-:W-:Y:S05]  /*60c0*/  BSYNC B1 ;  /* 0x0000000000017941 */ /* 0x000fea0003800000 */
.L_x_215:
        /* <DEDUP_REMOVED lines=9> */
.L_x_218:
[----:B------:R-:W-:Y:S05]  /*6160*/  BSYNC B1 ;  /* 0x0000000000017941 */ /* 0x000fea0003800000 */
.L_x_217:
        /* <DEDUP_REMOVED lines=10> */
.L_x_220:
[----:B------:R-:W-:Y:S05]  /*6210*/  BSYNC B1 ;  /* 0x0000000000017941 */ /* 0x000fea0003800000 */
.L_x_219:
        /* <DEDUP_REMOVED lines=10> */
.L_x_222:
[----:B------:R-:W-:Y:S05]  /*62c0*/  BSYNC B1 ;  /* 0x0000000000017941 */ /* 0x000fea0003800000 */
.L_x_221:
        /* <DEDUP_REMOVED lines=9> */
.L_x_224:
[----:B------:R-:W-:Y:S05]  /*6360*/  BSYNC B1 ;  /* 0x0000000000017941 */ /* 0x000fea0003800000 */
.L_x_223:
        /* <DEDUP_REMOVED lines=9> */
.L_x_226:
[----:B------:R-:W-:Y:S05]  /*6400*/  BSYNC B1 ;  /* 0x0000000000017941 */ /* 0x000fea0003800000 */
.L_x_225:
        /* <DEDUP_REMOVED lines=10> */
.L_x_228:
[----:B------:R-:W-:Y:S05]  /*64b0*/  BSYNC B1 ;  /* 0x0000000000017941 */ /* 0x000fea0003800000 */
.L_x_227:
        /* <DEDUP_REMOVED lines=10> */
.L_x_230:
[----:B------:R-:W-:Y:S05]  /*6560*/  BSYNC B1 ;  /* 0x0000000000017941 */ /* 0x000fea0003800000 */
.L_x_229:
        /* <DEDUP_REMOVED lines=9> */
.L_x_232:
[----:B------:R-:W-:Y:S05]  /*6600*/  BSYNC B1 ;  /* 0x0000000000017941 */ /* 0x000fea0003800000 */
.L_x_231:
        /* <DEDUP_REMOVED lines=9> */
.L_x_234:
[----:B------:R-:W-:Y:S05]  /*66a0*/  BSYNC B1 ;  /* 0x0000000000017941 */ /* 0x000fea0003800000 */
.L_x_233:
        /* <DEDUP_REMOVED lines=10> */
.L_x_236:
[----:B------:R-:W-:Y:S05]  /*6750*/  BSYNC B1 ;  /* 0x0000000000017941 */ /* 0x000fea0003800000 */
.L_x_235:
        /* <DEDUP_REMOVED lines=10> */
.L_x_238:
[----:B------:R-:W-:Y:S05]  /*6800*/  BSYNC B1 ;  /* 0x0000000000017941 */ /* 0x000fea0003800000 */
.L_x_237:
        /* <DEDUP_REMOVED lines=9> */
.L_x_240:
[----:B------:R-:W-:Y:S05]  /*68a0*/  BSYNC B1 ;  /* 0x0000000000017941 */ /* 0x000fea0003800000 */
.L_x_239:
        /* <DEDUP_REMOVED lines=9> */
.L_x_242:
[----:B------:R-:W-:Y:S05]  /*6940*/  BSYNC B1 ;  /* 0x0000000000017941 */ /* 0x000fea0003800000 */
.L_x_241:
        /* <DEDUP_REMOVED lines=10> */
.L_x_244:
[----:B------:R-:W-:Y:S05]  /*69f0*/  BSYNC B1 ;  /* 0x0000000000017941 */ /* 0x000fea0003800000 */
.L_x_243:
        /* <DEDUP_REMOVED lines=10> */
.L_x_246:
[----:B------:R-:W-:Y:S05]  /*6aa0*/  BSYNC B1 ;  /* 0x0000000000017941 */ /* 0x000fea0003800000 */
.L_x_245:
        /* <DEDUP_REMOVED lines=9> */
.L_x_248:
[----:B------:R-:W-:Y:S05]  /*6b40*/  BSYNC B1 ;  /* 0x0000000000017941 */ /* 0x000fea0003800000 */
.L_x_247:
        /* <DEDUP_REMOVED lines=9> */
.L_x_250:
[----:B------:R-:W-:Y:S05]  /*6be0*/  BSYNC B1 ;  /* 0x0000000000017941 */ /* 0x000fea0003800000 */
.L_x_249:
        /* <DEDUP_REMOVED lines=10> */
.L_x_252:
[----:B------:R-:W-:Y:S05]  /*6c90*/  BSYNC B1 ;  /* 0x0000000000017941 */ /* 0x000fea0003800000 */
.L_x_251:
        /* <DEDUP_REMOVED lines=10> */
.L_x_254:
[----:B------:R-:W-:Y:S05]  /*6d40*/  BSYNC B1 ;  /* 0x0000000000017941 */ /* 0x000fea0003800000 */
.L_x_253:
        /* <DEDUP_REMOVED lines=9> */
.L_x_256:
[----:B------:R-:W-:Y:S05]  /*6de0*/  BSYNC B1 ;  /* 0x0000000000017941 */ /* 0x000fea0003800000 */
.L_x_255:
        /* <DEDUP_REMOVED lines=9> */
.L_x_258:
[----:B------:R-:W-:Y:S05]  /*6e80*/  BSYNC B1 ;  /* 0x0000000000017941 */ /* 0x000fea0003800000 */
.L_x_257:
        /* <DEDUP_REMOVED lines=10> */
.L_x_260:
[----:B------:R-:W-:Y:S05]  /*6f30*/  BSYNC B1 ;  /* 0x0000000000017941 */ /* 0x000fea0003800000 */
.L_x_259:
        /* <DEDUP_REMOVED lines=10> */
.L_x_262:
[----:B------:R-:W-:Y:S05]  /*6fe0*/  BSYNC B1 ;  /* 0x0000000000017941 */ /* 0x000fea0003800000 */
.L_x_261:
        /* <DEDUP_REMOVED lines=9> */
.L_x_264:
[----:B------:R-:W-:Y:S05]  /*7080*/  BSYNC B1 ;  /* 0x0000000000017941 */ /* 0x000fea0003800000 */
.L_x_263:
        /* <DEDUP_REMOVED lines=9> */
.L_x_266:
[----:B------:R-:W-:Y:S05]  /*7120*/  BSYNC B1 ;  /* 0x0000000000017941 */ /* 0x000fea0003800000 */
.L_x_265:
        /* <DEDUP_REMOVED lines=10> */
.L_x_268:
[----:B------:R-:W-:Y:S05]  /*71d0*/  BSYNC B1 ;  /* 0x0000000000017941 */ /* 0x000fea0003800000 */
.L_x_267:
        /* <DEDUP_REMOVED lines=10> */
.L_x_270:
[----:B------:R-:W-:Y:S05]  /*7280*/  BSYNC B1 ;  /* 0x0000000000017941 */ /* 0x000fea0003800000 */
.L_x_269:
        /* <DEDUP_REMOVED lines=9> */
.L_x_272:
[----:B------:R-:W-:Y:S05]  /*7320*/  BSYNC B1 ;  /* 0x0000000000017941 */ /* 0x000fea0003800000 */
.L_x_271:
        /* <DEDUP_REMOVED lines=9> */
.L_x_274:
[----:B------:R-:W-:Y:S05]  /*73c0*/  BSYNC B1 ;  /* 0x0000000000017941 */ /* 0x000fea0003800000 */
.L_x_273:
        /* <DEDUP_REMOVED lines=10> */
.L_x_276:
[----:B------:R-:W-:Y:S05]  /*7470*/  BSYNC B1 ;  /* 0x0000000000017941 */ /* 0x000fea0003800000 */
.L_x_275:
        /* <DEDUP_REMOVED lines=10> */
.L_x_278:
[----:B------:R-:W-:Y:S05]  /*7520*/  BSYNC B1 ;  /* 0x0000000000017941 */ /* 0x000fea0003800000 */
.L_x_277:
        /* <DEDUP_REMOVED lines=9> */
.L_x_280:
[----:B------:R-:W-:Y:S05]  /*75c0*/  BSYNC B1 ;  /* 0x0000000000017941 */ /* 0x000fea0003800000 */
.L_x_279:
        /* <DEDUP_REMOVED lines=9> */
.L_x_282:
[----:B------:R-:W-:Y:S05]  /*7660*/  BSYNC B1 ;  /* 0x0000000000017941 */ /* 0x000fea0003800000 */
.L_x_281:
        /* <DEDUP_REMOVED lines=10> */
.L_x_284:
[----:B------:R-:W-:Y:S05]  /*7710*/  BSYNC B1 ;  /* 0x0000000000017941 */ /* 0x000fea0003800000 */
.L_x_283:
        /* <DEDUP_REMOVED lines=10> */
.L_x_286:
[----:B------:R-:W-:Y:S05]  /*77c0*/  BSYNC B1 ;  /* 0x0000000000017941 */ /* 0x000fea0003800000 */
.L_x_285:
        /* <DEDUP_REMOVED lines=9> */
.L_x_288:
[----:B------:R-:W-:Y:S05]  /*7860*/  BSYNC B1 ;  /* 0x0000000000017941 */ /* 0x000fea0003800000 */
.L_x_287:
[----:B0----5:R-:W-:Y:S01]  /*7870*/  IMAD.U32 R0, R19, 0x10000, RZ ;  /* 0x0001000013007824 */ /* 0x021fe200078e00ff */
[----:B------:R-:W-:Y:S01]  /*7880*/  ISETP.GT.AND P0, PT, R3, 0x8, P0 ;  /* 0x000000080300780c */ /* 0x000fe20000704270 */
[----:B------:R-:W-:Y:S01]  /*7890*/  @P1 IMAD.MOV.U32 R4, RZ, RZ, R10 ;  /* 0x000000ffff041224 */ /* 0x000fe200078e000a */
[----:B------:R-:W-:Y:S01]  /*78a0*/  BSSY B1, `(.L_x_289) ;  /* 0x0000009000017945 */ /* 0x000fe20003800000 */
[----:B------:R-:W-:-:S04]  /*78b0*/  FMUL R5, R0, R155 ;  /* 0x0000009b00057220 */ /* 0x000fc80000400000 */
[----:B------:R-:W-:-:S05]  /*78c0*/  FFMA R5, R150, R154, R5 ;  /* 0x0000009a96057223 */ /* 0x000fca0000000005 */
[----:B------:R-:W-:-:S04]  /*78d0*/  F2FP.BF16.F32.PACK_AB R5, RZ, R5 ;  /* 0x00000005ff05723e */ /* 0x000fc800000010ff */
[----:B------:R-:W-:Y:S01]  /*78e0*/  PRMT R2, R5, 0x7610, R2 ;  /* 0x0000761005027816 */ /* 0x000fe20000000002 */
[----:B------:R-:W-:-:S05]  /*78f0*/  @P1 IMAD.MOV.U32 R5, RZ, RZ, R11 ;  /* 0x000000ffff051224 */ /* 0x000fca00078e000b */
[----:B------:R0:W-:Y:S01]  /*7900*/  @P1 STG.E.U16 desc[UR36][R4.64+0x1f0], R2 ;  /* 0x0001f00204001986 */ /* 0x0001e2000c101524 */
[----:B------:R-:W-:Y:S05]  /*7910*/  @!P0 BRA `(.L_x_290) ;  /* 0x0000000000048947 */ /* 0x000fea0003800000 */
[----:B------:R0:W5:Y:S02]  /*7920*/  LDG.E.LTC128B.U16 R19, desc[UR36][R8.64+0x1f2] ;  /* 0x0001f22408137981 */ /* 0x000164000c1e1520 */
.L_x_290:
[----:B------:R-:W-:Y:S05]  /*7930*/  BSYNC B1 ;  /* 0x0000000000017941 */ /* 0x000fea0003800000 */
.L_x_289:
[----:B------:R-:W-:Y:S05]  /*7940*/  @!P0 BRA `(.L_x_291) ;  /* 0x0000002400488947 */ /* 0x000fea0003800000 */
[----:B-----5:R-:W-:-:S04]  /*7950*/  IMAD.U32 R0, R19, 0x10000, RZ ;  /* 0x0001000013007824 */ /* 0x020fc800078e00ff */
[----:B------:R-:W-:-:S04]  /*7960*/  FMUL R0, R0, R155 ;  /* 0x0000009b00007220 */ /* 0x000fc80000400000 */
[----:B------:R-:W-:-:S05]  /*7970*/  FFMA R0, R151, R154, R0 ;  /* 0x0000009a97007223 */ /* 0x000fca0000000000 */
[----:B------:R-:W-:-:S05]  /*7980*/  F2FP.BF16.F32.PACK_AB R0, RZ, R0 ;  /* 0x00000000ff00723e */ /* 0x000fca00000010ff */
[----:B------:R0:W-:Y:S01]  /*7990*/  STG.E.U16 desc[UR36][R10.64+0x1f2], R0 ;  /* 0x0001f2000a007986 */ /* 0x0001e2000c101524 */
[----:B------:R-:W-:Y:S05]  /*79a0*/  BRA `(.L_x_291) ;  /* 0x0000002400307947 */ /* 0x000fea0003800000 */
.L_x_38:
[----:B------:R-:W-:Y:S01]  /*79b0*/  ISETP.GT.AND P0, PT, R0, 0x1, PT ;  /* 0x000000010000780c */ /* 0x000fe20003f04270 */
[----:B------:R-:W-:Y:S01]  /*79c0*/  ULDC.64 UR4, c[0x0][0x5c0] ;  /* 0x0001700000047ab9 */ /* 0x000fe20000000a00 */
[-C--:B------:R-:W-:Y:S01]  /*79d0*/  FMUL R24, R24, R154.reuse ;  /* 0x0000009a18187220 */ /* 0x080fe20000400000 */
[-C--:B------:R-:W-:Y:S01]  /*79e0*/  FMUL R25, R25, R154.reuse ;  /* 0x0000009a19197220 */ /* 0x080fe20000400000 */
[----:B------:R-:W-:Y:S01]  /*79f0*/  ISETP.GT.AND P3, PT, R3, RZ, P0 ;  /* 0x000000ff0300720c */ /* 0x000fe20000764270 */
[-C--:B------:R-:W-:Y:S01]  /*7a00*/  FMUL R26, R26, R154.reuse ;  /* 0x0000009a1a1a7220 */ /* 0x080fe20000400000 */
[----:B------:R-:W-:Y:S01]  /*7a10*/  LEA R4, P4, R6, UR4, 0x1 ;  /* 0x0000000406047c11 */ /* 0x000fe2000f8808ff */
[----:B------:R-:W-:Y:S01]  /*7a20*/  FMUL R27, R27, R154 ;  /* 0x0000009a1b1b7220 */ /* 0x000fe20000400000 */
[----:B------:R-:W-:Y:S01]  /*7a30*/  F2FP.BF16.F32.PACK_AB R24, RZ, R24 ;  /* 0x00000018ff18723e */ /* 0x000fe200000010ff */
[-C--:B------:R-:W-:Y:S01]  /*7a40*/  FMUL R28, R28, R154.reuse ;  /* 0x0000009a1c1c7220 */ /* 0x080fe20000400000 */
[----:B------:R-:W-:Y:S01]  /*7a50*/  LEA.HI.X R5, R6, UR5, R179, 0x1, P4 ;  /* 0x0000000506057c11 */ /* 0x000fe2000a0f0cb3 */
[-C--:B------:R-:W-:Y:S01]  /*7a60*/  FMUL R29, R29, R154.reuse ;  /* 0x0000009a1d1d7220 */ /* 0x080fe20000400000 */
[----:B------:R-:W-:Y:S01]  /*7a70*/  F2FP.BF16.F32.PACK_AB R25, RZ, R25 ;  /* 0x00000019ff19723e */ /* 0x000fe200000010ff */
[-C--:B------:R-:W-:Y:S01]  /*7a80*/  FMUL R30, R30, R154.reuse ;  /* 0x0000009a1e1e7220 */ /* 0x080fe20000400000 */
[----:B------:R-:W-:Y:S01]  /*7a90*/  SHF.L.U64.HI R11, R10, 0x4, R11 ;  /* 0x000000040a0b7819 */ /* 0x000fe2000001020b */
[----:B------:R-:W-:Y:S01]  /*7aa0*/  @P1 STG.E.U16 desc[UR36][R4.64], R24 ;  /* 0x0000001804001986 */ /* 0x000fe2000c101524 */
[----:B------:R-:W-:Y:S01]  /*7ab0*/  ISETP.GT.AND P1, PT, R0, 0x8, PT ;  /* 0x000000080000780c */ /* 0x000fe20003f24270 */
[----:B------:R-:W-:Y:S01]  /*7ac0*/  FMUL R31, R31, R154 ;  /* 0x0000009a1f1f7220 */ /* 0x000fe20000400000 */
[C---:B------:R-:W-:Y:S01]  /*7ad0*/  ISETP.GT.AND P4, PT, R3.reuse, 0x8, P0 ;  /* 0x000000080300780c */ /* 0x040fe20000784270 */
[----:B------:R-:W-:Y:S01]  /*7ae0*/  @P3 STG.E.U16 desc[UR36][R4.64+0x2], R25 ;  /* 0x0000021904003986 */ /* 0x000fe2000c101524 */
[----:B------:R-:W-:Y:S01]  /*7af0*/  LEA R6, P3, R10, R4, 0x4 ;  /* 0x000000040a067211 */ /* 0x000fe200078620ff */
[-C--:B------:R-:W-:Y:S01]  /*7b00*/  FMUL R32, R32, R154.reuse ;  /* 0x0000009a20207220 */ /* 0x080fe20000400000 */
[----:B------:R-:W-:Y:S01]  /*7b10*/  ISETP.GT.AND P2, PT, R3, 0x8, P2 ;  /* 0x000000080300780c */ /* 0x000fe20001744270 */
[-C--:B------:R-:W-:Y:S01]  /*7b20*/  FMUL R33, R33, R154.reuse ;  /* 0x0000009a21217220 */ /* 0x080fe20000400000 */
[----:B------:R-:W-:Y:S01]  /*7b30*/  ISETP.GT.AND P0, PT, R0, 0x9, PT ;  /* 0x000000090000780c */ /* 0x000fe20003f04270 */
[----:B------:R-:W-:Y:S01]  /*7b40*/  IMAD.X R7, R11, 0x1, R5, P3 ;  /* 0x000000010b077824 */ /* 0x000fe200018e0605 */
[C---:B------:R-:W-:Y:S01]  /*7b50*/  ISETP.GT.AND P5, PT, R3.reuse, RZ, P1 ;  /* 0x000000ff0300720c */ /* 0x040fe20000fa4270 */
[-C--:B------:R-:W-:Y:S01]  /*7b60*/  FMUL R34, R34, R154.reuse ;  /* 0x0000009a22227220 */ /* 0x080fe20000400000 */
[----:B------:R-:W-:Y:S01]  /*7b70*/  ISETP.GT.AND P3, PT, R3, RZ, P0 ;  /* 0x000000ff0300720c */ /* 0x000fe20000764270 */
[----:B------:R-:W-:Y:S01]  /*7b80*/  FMUL R35, R35, R154 ;  /* 0x0000009a23237220 */ /* 0x000fe20000400000 */
[----:B------:R-:W-:Y:S01]  /*7b90*/  F2FP.BF16.F32.PACK_AB R26, RZ, R26 ;  /* 0x0000001aff1a723e */ /* 0x000fe200000010ff */
[-C--:B------:R-:W-:Y:S01]  /*7ba0*/  FMUL R36, R36, R154.reuse ;  /* 0x0000009a24247220 */ /* 0x080fe20000400000 */
[----:B------:R-:W-:Y:S01]  /*7bb0*/  F2FP.BF16.F32.PACK_AB R27, RZ, R27 ;  /* 0x0000001bff1b723e */ /* 0x000fe200000010ff */
[----:B------:R-:W-:Y:S01]  /*7bc0*/  FMUL R37, R37, R154 ;  /* 0x0000009a25257220 */ /* 0x000fe20000400000 */
[----:B------:R-:W-:Y:S01]  /*7bd0*/  F2FP.BF16.F32.PACK_AB R28, RZ, R28 ;  /* 0x0000001cff1c723e */ /* 0x000fe200000010ff */
[----:B------:R-:W-:Y:S01]  /*7be0*/  @P2 STG.E.U16 desc[UR36][R6.64], R26 ;  /* 0x0000001a06002986 */ /* 0x000fe2000c101524 */
[----:B------:R-:W-:Y:S01]  /*7bf0*/  F2FP.BF16.F32.PACK_AB R29, RZ, R29 ;  /* 0x0000001dff1d723e */ /* 0x000fe200000010ff */
[-C--:B------:R-:W-:Y:S01]  /*7c00*/  FMUL R38, R38, R154.reuse ;  /* 0x0000009a26267220 */ /* 0x080fe20000400000 */
[----:B------:R-:W-:Y:S01]  /*7c10*/  ISETP.GT.AND P2, PT, R3, 0x8, P1 ;  /* 0x000000080300780c */ /* 0x000fe20000f44270 */
[----:B------:R-:W-:Y:S01]  /*7c20*/  @P4 STG.E.U16 desc[UR36][R6.64+0x2], R27 ;  /* 0x0000021b06004986 */ /* 0x000fe2000c101524 */
[----:B------:R-:W-:Y:S01]  /*7c30*/  ISETP.GT.AND P1, PT, R0, 0x10, PT ;  /* 0x000000100000780c */ /* 0x000fe20003f24270 */
[----:B------:R-:W-:Y:S01]  /*7c40*/  FMUL R39, R39, R154 ;  /* 0x0000009a27277220 */ /* 0x000fe20000400000 */
[----:B------:R-:W-:Y:S01]  /*7c50*/  F2FP.BF16.F32.PACK_AB R30, RZ, R30 ;  /* 0x0000001eff1e723e */ /* 0x000fe200000010ff */
[----:B------:R-:W-:Y:S01]  /*7c60*/  @P5 STG.E.U16 desc[UR36][R4.64+0x10], R28 ;  /* 0x0000101c04005986 */ /* 0x000fe2000c101524 */
[C---:B------:R-:W-:Y:S01]  /*7c70*/  ISETP.GT.AND P4, PT, R3.reuse, RZ, P1 ;  /* 0x000000ff0300720c */ /* 0x040fe20000f84270 */
[-C--:B------:R-:W-:Y:S01]  /*7c80*/  FMUL R40, R40, R154.reuse ;  /* 0x0000009a28287220 */ /* 0x080fe20000400000 */
[----:B------:R-:W-:Y:S01]  /*7c90*/  F2FP.BF16.F32.PACK_AB R31, RZ, R31 ;  /* 0x0000001fff1f723e */ /* 0x000fe200000010ff */
[----:B------:R-:W-:Y:S01]  /*7ca0*/  @P3 STG.E.U16 desc[UR36][R4.64+0x12], R29 ;  /* 0x0000121d04003986 */ /* 0x000fe2000c101524 */
[----:B------:R-:W-:Y:S01]  /*7cb0*/  ISETP.GT.AND P3, PT, R3, 0x8, P0 ;  /* 0x000000080300780c */ /* 0x000fe20000764270 */
[----:B------:R-:W-:Y:S01]  /*7cc0*/  FMUL R41, R41, R154 ;  /* 0x0000009a29297220 */ /* 0x000fe20000400000 */
[----:B------:R-:W-:Y:S01]  /*7cd0*/  ISETP.GT.AND P0, PT, R0, 0x11, PT ;  /* 0x000000110000780c */ /* 0x000fe20003f04270 */
[----:B------:R-:W-:Y:S01]  /*7ce0*/  @P2 STG.E.U16 desc[UR36][R6.64+0x10], R30 ;  /* 0x0000101e06002986 */ /* 0x000fe2000c101524 */
[----:B------:R-:W-:Y:S01]  /*7cf0*/  F2FP.BF16.F32.PACK_AB R32, RZ, R32 ;  /* 0x00000020ff20723e */ /* 0x000fe200000010ff */
[-C--:B------:R-:W-:Y:S01]  /*7d00*/  FMUL R42, R42, R154.reuse ;  /* 0x0000009a2a2a7220 */ /* 0x080fe20000400000 */
[----:B------:R-:W-:Y:S01]  /*7d10*/  ISETP.GT.AND P5, PT, R3, RZ, P0 ;  /* 0x000000ff0300720c */ /* 0x000fe200007a4270 */
[-C--:B------:R-:W-:Y:S01]  /*7d20*/  FMUL R43, R43, R154.reuse ;  /* 0x0000009a2b2b7220 */ /* 0x080fe20000400000 */
[----:B------:R-:W-:Y:S01]  /*7d30*/  ISETP.GT.AND P2, PT, R3, 0x8, P1 ;  /* 0x000000080300780c */ /* 0x000fe20000f44270 */
[-C--:B------:R-:W-:Y:S01]  /*7d40*/  FMUL R44, R44, R154.reuse ;  /* 0x0000009a2c2c7220 */ /* 0x080fe20000400000 */
[----:B------:R-:W-:Y:S01]  /*7d50*/  ISETP.GT.AND P1, PT, R0, 0x18, PT ;  /* 0x000000180000780c */ /* 0x000fe20003f24270 */
[-C--:B------:R-:W-:Y:S01]  /*7d60*/  FMUL R45, R45, R154.reuse ;  /* 0x0000009a2d2d7220 */ /* 0x080fe20000400000 */
[----:B------:R-:W-:Y:S01]  /*7d70*/  F2FP.BF16.F32.PACK_AB R33, RZ, R33 ;  /* 0x00000021ff21723e */ /* 0x000fe200000010ff */
[----:B------:R-:W-:Y:S01]  /*7d80*/  @P3 STG.E.U16 desc[UR36][R6.64+0x12], R31 ;  /* 0x0000121f06003986 */ /* 0x000fe2000c101524 */
[C---:B------:R-:W-:Y:S01]  /*7d90*/  ISETP.GT.AND P3, PT, R3.reuse, 0x8, P0 ;  /* 0x000000080300780c */ /* 0x040fe20000764270 */
[-C--:B------:R-:W-:Y:S01]  /*7da0*/  FMUL R46, R46, R154.reuse ;  /* 0x0000009a2e2e7220 */ /* 0x080fe20000400000 */
[----:B------:R-:W-:Y:S01]  /*7db0*/  ISETP.GT.AND P0, PT, R0, 0x19, PT ;  /* 0x000000190000780c */ /* 0x000fe20003f04270 */
[----:B------:R-:W-:Y:S01]  /*7dc0*/  @P4 STG.E.U16 desc[UR36][R4.64+0x20], R32 ;  /* 0x0000202004004986 */ /* 0x000fe2000c101524 */
[----:B------:R-:W-:Y:S01]  /*7dd0*/  ISETP.GT.AND P4, PT, R3, RZ, P1 ;  /* 0x000000ff0300720c */ /* 0x000fe20000f84270 */
[----:B------:R-:W-:Y:S01]  /*7de0*/  FMUL R47, R47, R154 ;  /* 0x0000009a2f2f7220 */ /* 0x000fe20000400000 */
[----:B------:R-:W-:Y:S01]  /*7df0*/  F2FP.BF16.F32.PACK_AB R34, RZ, R34 ;  /* 0x00000022ff22723e */ /* 0x000fe200000010ff */
[----:B------:R-:W-:Y:S01]  /*7e00*/  @P5 STG.E.U16 desc[UR36][R4.64+0x22], R33 ;  /* 0x0000222104005986 */ /* 0x000fe2000c101524 */
[----:B------:R-:W-:Y:S01]  /*7e10*/  ISETP.GT.AND P5, PT, R3, RZ, P0 ;  /* 0x000000ff0300720c */ /* 0x000fe200007a4270 */
[----:B------:R-:W-:Y:S01]  /*7e20*/  FMUL R48, R48, R154 ;  /* 0x0000009a30307220 */ /* 0x000fe20000400000 */
[----:B------:R-:W-:Y:S01]  /*7e30*/  F2FP.BF16.F32.PACK_AB R35, RZ, R35 ;  /* 0x00000023ff23723e */ /* 0x000fe200000010ff */
[----:B------:R-:W-:Y:S01]  /*7e40*/  @P2 STG.E.U16 desc[UR36][R6.64+0x20], R34 ;  /* 0x0000202206002986 */ /* 0x000fe2000c101524 */
[----:B------:R-:W-:Y:S01]  /*7e50*/  F2FP.BF16.F32.PACK_AB R36, RZ, R36 ;  /* 0x00000024ff24723e */ /* 0x000fe200000010ff */
[-C--:B------:R-:W-:Y:S01]  /*7e60*/  FMUL R49, R49, R154.reuse ;  /* 0x0000009a31317220 */ /* 0x080fe20000400000 */
[C---:B------:R-:W-:Y:S01]  /*7e70*/  ISETP.GT.AND P2, PT, R3.reuse, 0x8, P1 ;  /* 0x000000080300780c */ /* 0x040fe20000f44270 */
[----:B------:R-:W-:Y:S01]  /*7e80*/  @P3 STG.E.U16 desc[UR36][R6.64+0x22], R35 ;  /* 0x0000222306003986 */ /* 0x000fe2000c101524 */
[----:B------:R-:W-:Y:S01]  /*7e90*/  ISETP.GT.AND P1, PT, R0, 0x20, PT ;  /* 0x000000200000780c */ /* 0x000fe20003f24270 */
[-C--:B------:R-:W-:Y:S01]  /*7ea0*/  FMUL R50, R50, R154.reuse ;  /* 0x0000009a32327220 */ /* 0x080fe20000400000 */
[----:B------:R-:W-:Y:S01]  /*7eb0*/  F2FP.BF16.F32.PACK_AB R37, RZ, R37 ;  /* 0x00000025ff25723e */ /* 0x000fe200000010ff */
[----:B------:R-:W-:Y:S01]  /*7ec0*/  @P4 STG.E.U16 desc[UR36][R4.64+0x30], R36 ;  /* 0x0000302404004986 */ /* 0x000fe2000c101524 */
[----:B------:R-:W-:Y:S01]  /*7ed0*/  ISETP.GT.AND P3, PT, R3, 0x8, P0 ;  /* 0x000000080300780c */ /* 0x000fe20000764270 */
[-C--:B------:R-:W-:Y:S01]  /*7ee0*/  FMUL R51, R51, R154.reuse ;  /* 0x0000009a33337220 */ /* 0x080fe20000400000 */
[----:B------:R-:W-:Y:S01]  /*7ef0*/  ISETP.GT.AND P0, PT, R0, 0x21, PT ;  /* 0x000000210000780c */ /* 0x000fe20003f04270 */
[----:B------:R-:W-:Y:S01]  /*7f00*/  @P5 STG.E.U16 desc[UR36][R4.64+0x32], R37 ;  /* 0x0000322504005986 */ /* 0x000fe2000c101524 */
[----:B------:R-:W-:Y:S01]  /*7f10*/  ISETP.GT.AND P4, PT, R3, RZ, P1 ;  /* 0x000000ff0300720c */ /* 0x000fe20000f84270 */
[----:B------:R-:W-:Y:S01]  /*7f20*/  FMUL R52, R52, R154 ;  /* 0x0000009a34347220 */ /* 0x000fe20000400000 */
[----:B------:R-:W-:Y:S01]  /*7f30*/  F2FP.BF16.F32.PACK_AB R38, RZ, R38 ;  /* 0x00000026ff26723e */ /* 0x000fe200000010ff */
[-C--:B------:R-:W-:Y:S01]  /*7f40*/  FMUL R53, R53, R154.reuse ;  /* 0x0000009a35357220 */ /* 0x080fe20000400000 */
        /* <DEDUP_REMOVED lines=325> */
[----:B------:R-:W-:Y:S01]  /*93a0*/  FMUL R151, R151, R154 ;  /* 0x0000009a97977220 */ /* 0x000fe20000400000 */
[----:B------:R-:W-:Y:S01]  /*93b0*/  ISETP.GT.AND P2, PT, R3, 0x8, P1 ;  /* 0x000000080300780c */ /* 0x000fe20000f44270 */
[----:B------:R-:W-:Y:S01]  /*93c0*/  @P3 STG.E.U16 desc[UR36][R6.64+0x132], R103 ;  /* 0x0001326706003986 */ /* 0x000fe2000c101524 */
[----:B------:R-:W-:-:S02]  /*93d0*/  ISETP.GT.AND P1, PT, R0, 0xa8, PT ;  /* 0x000000a80000780c */ /* 0x000fc40003f24270 */
[----:B------:R-:W-:Y:S01]  /*93e0*/  F2FP.BF16.F32.PACK_AB R105, RZ, R105 ;  /* 0x00000069ff69723e */ /* 0x000fe200000010ff */
[----:B------:R-:W-:Y:S01]  /*93f0*/  @P4 STG.E.U16 desc[UR36][R4.64+0x140], R104 ;  /* 0x0001406804004986 */ /* 0x000fe2000c101524 */
[C---:B------:R-:W-:Y:S02]  /*9400*/  ISETP.GT.AND P3, PT, R3.reuse, 0x8, P0 ;  /* 0x000000080300780c */ /* 0x040fe40000764270 */
[----:B------:R-:W-:Y:S01]  /*9410*/  ISETP.GT.AND P0, PT, R0, 0xa9, PT ;  /* 0x000000a90000780c */ /* 0x000fe20003f04270 */
[----:B------:R-:W-:Y:S01]  /*9420*/  @P5 STG.E.U16 desc[UR36][R4.64+0x142], R105 ;  /* 0x0001426904005986 */ /* 0x000fe2000c101524 */
[C---:B------:R-:W-:Y:S02]  /*9430*/  ISETP.GT.AND P4, PT, R3.reuse, RZ, P1 ;  /* 0x000000ff0300720c */ /* 0x040fe40000f84270 */
[----:B------:R-:W-:Y:S02]  /*9440*/  F2FP.BF16.F32.PACK_AB R106, RZ, R106 ;  /* 0x0000006aff6a723e */ /* 0x000fe400000010ff */
[----:B------:R-:W-:-:S02]  /*9450*/  ISETP.GT.AND P5, PT, R3, RZ, P0 ;  /* 0x000000ff0300720c */ /* 0x000fc400007a4270 */
[----:B------:R-:W-:Y:S01]  /*9460*/  F2FP.BF16.F32.PACK_AB R107, RZ, R107 ;  /* 0x0000006bff6b723e */ /* 0x000fe200000010ff */
[----:B------:R-:W-:Y:S01]  /*9470*/  @P2 STG.E.U16 desc[UR36][R6.64+0x140], R106 ;  /* 0x0001406a06002986 */ /* 0x000fe2000c101524 */
[----:B------:R-:W-:Y:S02]  /*9480*/  F2FP.BF16.F32.PACK_AB R108, RZ, R108 ;  /* 0x0000006cff6c723e */ /* 0x000fe400000010ff */
[C---:B------:R-:W-:Y:S01]  /*9490*/  ISETP.GT.AND P2, PT, R3.reuse, 0x8, P1 ;  /* 0x000000080300780c */ /* 0x040fe20000f44270 */
[----:B------:R-:W-:Y:S01]  /*94a0*/  @P3 STG.E.U16 desc[UR36][R6.64+0x142], R107 ;  /* 0x0001426b06003986 */ /* 0x000fe2000c101524 */
[----:B------:R-:W-:Y:S02]  /*94b0*/  ISETP.GT.AND P1, PT, R0, 0xb0, PT ;  /* 0x000000b00000780c */ /* 0x000fe40003f24270 */
[----:B------:R-:W-:Y:S01]  /*94c0*/  F2FP.BF16.F32.PACK_AB R109, RZ, R109 ;  /* 0x0000006dff6d723e */ /* 0x000fe200000010ff */
[----:B------:R-:W-:Y:S01]  /*94d0*/  @P4 STG.E.U16 desc[UR36][R4.64+0x150], R108 ;  /* 0x0001506c04004986 */ /* 0x000fe2000c101524 */
[----:B------:R-:W-:-:S02]  /*94e0*/  ISETP.GT.AND P3, PT, R3, 0x8, P0 ;  /* 0x000000080300780c */ /* 0x000fc40000764270 */
[----:B------:R-:W-:Y:S01]  /*94f0*/  ISETP.GT.AND P0, PT, R0, 0xb1, PT ;  /* 0x000000b10000780c */ /* 0x000fe20003f04270 */
[----:B------:R-:W-:Y:S01]  /*9500*/  @P5 STG.E.U16 desc[UR36][R4.64+0x152], R109 ;  /* 0x0001526d04005986 */ /* 0x000fe2000c101524 */
[C---:B------:R-:W-:Y:S02]  /*9510*/  ISETP.GT.AND P4, PT, R3.reuse, RZ, P1 ;  /* 0x000000ff0300720c */ /* 0x040fe40000f84270 */
[----:B------:R-:W-:Y:S02]  /*9520*/  F2FP.BF16.F32.PACK_AB R110, RZ, R110 ;  /* 0x0000006eff6e723e */ /* 0x000fe400000010ff */
[----:B------:R-:W-:Y:S02]  /*9530*/  ISETP.GT.AND P5, PT, R3, RZ, P0 ;  /* 0x000000ff0300720c */ /* 0x000fe400007a4270 */
[----:B------:R-:W-:Y:S01]  /*9540*/  F2FP.BF16.F32.PACK_AB R111, RZ, R111 ;  /* 0x0000006fff6f723e */ /* 0x000fe200000010ff */
[----:B------:R-:W-:Y:S01]  /*9550*/  @P2 STG.E.U16 desc[UR36][R6.64+0x150], R110 ;  /* 0x0001506e06002986 */ /* 0x000fe2000c101524 */
[----:B------:R-:W-:-:S02]  /*9560*/  F2FP.BF16.F32.PACK_AB R112, RZ, R112 ;  /* 0x00000070ff70723e */ /* 0x000fc400000010ff */
[C---:B------:R-:W-:Y:S01]  /*9570*/  ISETP.GT.AND P2, PT, R3.reuse, 0x8, P1 ;  /* 0x000000080300780c */ /* 0x040fe20000f44270 */
[----:B------:R-:W-:Y:S01]  /*9580*/  @P3 STG.E.U16 desc[UR36][R6.64+0x152], R111 ;  /* 0x0001526f06003986 */ /* 0x000fe2000c101524 */
[C---:B------:R-:W-:Y:S02]  /*9590*/  ISETP.GT.AND P1, PT, R0.reuse, 0xb8, PT ;  /* 0x000000b80000780c */ /* 0x040fe40003f24270 */
[----:B------:R-:W-:Y:S01]  /*95a0*/  F2FP.BF16.F32.PACK_AB R113, RZ, R113 ;  /* 0x00000071ff71723e */ /* 0x000fe200000010ff */
[----:B------:R-:W-:Y:S01]  /*95b0*/  @P4 STG.E.U16 desc[UR36][R4.64+0x160], R112 ;  /* 0x0001607004004986 */ /* 0x000fe2000c101524 */
[C---:B------:R-:W-:Y:S02]  /*95c0*/  ISETP.GT.AND P3, PT, R3.reuse, 0x8, P0 ;  /* 0x000000080300780c */ /* 0x040fe40000764270 */
[----:B------:R-:W-:Y:S01]  /*95d0*/  ISETP.GT.AND P0, PT, R0, 0xb9, PT ;  /* 0x000000b90000780c */ /* 0x000fe20003f04270 */
[----:B------:R-:W-:Y:S01]  /*95e0*/  @P5 STG.E.U16 desc[UR36][R4.64+0x162], R113 ;  /* 0x0001627104005986 */ /* 0x000fe2000c101524 */
[----:B------:R-:W-:-:S02]  /*95f0*/  ISETP.GT.AND P4, PT, R3, RZ, P1 ;  /* 0x000000ff0300720c */ /* 0x000fc40000f84270 */
[----:B------:R-:W-:Y:S02]  /*9600*/  F2FP.BF16.F32.PACK_AB R114, RZ, R114 ;  /* 0x00000072ff72723e */ /* 0x000fe400000010ff */
[C---:B------:R-:W-:Y:S02]  /*9610*/  ISETP.GT.AND P5, PT, R3.reuse, RZ, P0 ;  /* 0x000000ff0300720c */ /* 0x040fe400007a4270 */
[----:B------:R-:W-:Y:S01]  /*9620*/  F2FP.BF16.F32.PACK_AB R115, RZ, R115 ;  /* 0x00000073ff73723e */ /* 0x000fe200000010ff */
[----:B------:R-:W-:Y:S01]  /*9630*/  @P2 STG.E.U16 desc[UR36][R6.64+0x160], R114 ;  /* 0x0001607206002986 */ /* 0x000fe2000c101524 */
[----:B------:R-:W-:Y:S02]  /*9640*/  F2FP.BF16.F32.PACK_AB R116, RZ, R116 ;  /* 0x00000074ff74723e */ /* 0x000fe400000010ff */
        /* <DEDUP_REMOVED lines=65> */
[----:B------:R-:W-:Y:S02]  /*9a60*/  ISETP.GT.AND P5, PT, R3, RZ, P0 ;  /* 0x000000ff0300720c */ /* 0x000fe400007a4270 */
[----:B------:R-:W-:Y:S02]  /*9a70*/  F2FP.BF16.F32.PACK_AB R134, RZ, R134 ;  /* 0x00000086ff86723e */ /* 0x000fe400000010ff */
[----:B------:R-:W-:Y:S02]  /*9a80*/  F2FP.BF16.F32.PACK_AB R135, RZ, R135 ;  /* 0x00000087ff87723e */ /* 0x000fe400000010ff */
[----:B------:R-:W-:Y:S01]  /*9a90*/  F2FP.BF16.F32.PACK_AB R136, RZ, R136 ;  /* 0x00000088ff88723e */ /* 0x000fe200000010ff */
[----:B------:R-:W-:Y:S01]  /*9aa0*/  @P2 STG.E.U16 desc[UR36][R6.64+0x1b0], R134 ;  /* 0x0001b08606002986 */ /* 0x000fe2000c101524 */
[----:B------:R-:W-:-:S02]  /*9ab0*/  F2FP.BF16.F32.PACK_AB R137, RZ, R137 ;  /* 0x00000089ff89723e */ /* 0x000fc400000010ff */
[C---:B------:R-:W-:Y:S01]  /*9ac0*/  ISETP.GT.AND P1, PT, R3.reuse, 0x8, P1 ;  /* 0x000000080300780c */ /* 0x040fe20000f24270 */
[----:B------:R-:W-:Y:S01]  /*9ad0*/  @P3 STG.E.U16 desc[UR36][R6.64+0x1b2], R135 ;  /* 0x0001b28706003986 */ /* 0x000fe2000c101524 */
[C---:B------:R-:W-:Y:S02]  /*9ae0*/  ISETP.GT.AND P2, PT, R3.reuse, 0x8, P0 ;  /* 0x000000080300780c */ /* 0x040fe40000744270 */
[C---:B------:R-:W-:Y:S01]  /*9af0*/  ISETP.GT.AND P0, PT, R0.reuse, 0xe9, PT ;  /* 0x000000e90000780c */ /* 0x040fe20003f04270 */
[----:B------:R-:W-:Y:S01]  /*9b00*/  @P4 STG.E.U16 desc[UR36][R4.64+0x1c0], R136 ;  /* 0x0001c08804004986 */ /* 0x000fe2000c101524 */
[----:B------:R-:W-:Y:S02]  /*9b10*/  ISETP.GT.AND P4, PT, R0, 0xe8, PT ;  /* 0x000000e80000780c */ /* 0x000fe40003f84270 */
[----:B------:R-:W-:Y:S01]  /*9b20*/  F2FP.BF16.F32.PACK_AB R138, RZ, R138 ;  /* 0x0000008aff8a723e */ /* 0x000fe200000010ff */
[----:B------:R-:W-:Y:S01]  /*9b30*/  @P5 STG.E.U16 desc[UR36][R4.64+0x1c2], R137 ;  /* 0x0001c28904005986 */ /* 0x000fe2000c101524 */
[----:B------:R-:W-:-:S02]  /*9b40*/  ISETP.GT.AND P5, PT, R3, RZ, P4 ;  /* 0x000000ff0300720c */ /* 0x000fc400027a4270 */
[----:B------:R-:W-:Y:S01]  /*9b50*/  F2FP.BF16.F32.PACK_AB R139, RZ, R139 ;  /* 0x0000008bff8b723e */ /* 0x000fe200000010ff */
[----:B------:R-:W-:Y:S01]  /*9b60*/  @P1 STG.E.U16 desc[UR36][R6.64+0x1c0], R138 ;  /* 0x0001c08a06001986 */ /* 0x000fe2000c101524 */
[----:B------:R-:W-:Y:S02]  /*9b70*/  F2FP.BF16.F32.PACK_AB R140, RZ, R140 ;  /* 0x0000008cff8c723e */ /* 0x000fe400000010ff */
[C---:B------:R-:W-:Y:S01]  /*9b80*/  ISETP.GT.AND P3, PT, R3.reuse, RZ, P0 ;  /* 0x000000ff0300720c */ /* 0x040fe20000764270 */
[----:B------:R-:W-:Y:S01]  /*9b90*/  @P2 STG.E.U16 desc[UR36][R6.64+0x1c2], R139 ;  /* 0x0001c28b06002986 */ /* 0x000fe2000c101524 */
[C---:B------:R-:W-:Y:S02]  /*9ba0*/  ISETP.GT.AND P4, PT, R3.reuse, 0x8, P4 ;  /* 0x000000080300780c */ /* 0x040fe40002784270 */
[----:B------:R-:W-:Y:S02]  /*9bb0*/  F2FP.BF16.F32.PACK_AB R141, RZ, R141 ;  /* 0x0000008dff8d723e */ /* 0x000fe400000010ff */
[----:B------:R-:W-:Y:S01]  /*9bc0*/  F2FP.BF16.F32.PACK_AB R142, RZ, R142 ;  /* 0x0000008eff8e723e */ /* 0x000fe200000010ff */
[----:B------:R-:W-:Y:S01]  /*9bd0*/  @P5 STG.E.U16 desc[UR36][R4.64+0x1d0], R140 ;  /* 0x0001d08c04005986 */ /* 0x000fe2000c101524 */
[----:B------:R-:W-:-:S02]  /*9be0*/  ISETP.GT.AND P5, PT, R3, 0x8, P0 ;  /* 0x000000080300780c */ /* 0x000fc400007a4270 */
[----:B------:R-:W-:Y:S02]  /*9bf0*/  F2FP.BF16.F32.PACK_AB R143, RZ, R143 ;  /* 0x0000008fff8f723e */ /* 0x000fe400000010ff */
[C---:B------:R-:W-:Y:S01]  /*9c00*/  ISETP.GT.AND P0, PT, R0.reuse, 0xf1, PT ;  /* 0x000000f10000780c */ /* 0x040fe20003f04270 */
[----:B------:R-:W-:Y:S01]  /*9c10*/  @P3 STG.E.U16 desc[UR36][R4.64+0x1d2], R141 ;  /* 0x0001d28d04003986 */ /* 0x000fe2000c101524 */
[----:B------:R-:W-:Y:S02]  /*9c20*/  ISETP.GT.AND P3, PT, R0, 0xf0, PT ;  /* 0x000000f00000780c */ /* 0x000fe40003f64270 */
[----:B------:R-:W-:Y:S01]  /*9c30*/  F2FP.BF16.F32.PACK_AB R144, RZ, R144 ;  /* 0x00000090ff90723e */ /* 0x000fe200000010ff */
[----:B------:R-:W-:Y:S01]  /*9c40*/  @P4 STG.E.U16 desc[UR36][R6.64+0x1d0], R142 ;  /* 0x0001d08e06004986 */ /* 0x000fe2000c101524 */
[C---:B------:R-:W-:Y:S02]  /*9c50*/  ISETP.GT.AND P4, PT, R3.reuse, RZ, P3 ;  /* 0x000000ff0300720c */ /* 0x040fe40001f84270 */
[C---:B------:R-:W-:Y:S01]  /*9c60*/  ISETP.GT.AND P3, PT, R3.reuse, 0x8, P3 ;  /* 0x000000080300780c */ /* 0x040fe20001f64270 */
[----:B------:R-:W-:Y:S01]  /*9c70*/  @P5 STG.E.U16 desc[UR36][R6.64+0x1d2], R143 ;  /* 0x0001d28f06005986 */ /* 0x000fe2000c101524 */
[----:B------:R-:W-:-:S02]  /*9c80*/  ISETP.GT.AND P5, PT, R3, RZ, P0 ;  /* 0x000000ff0300720c */ /* 0x000fc400007a4270 */
[----:B------:R-:W-:Y:S02]  /*9c90*/  F2FP.BF16.F32.PACK_AB R145, RZ, R145 ;  /* 0x00000091ff91723e */ /* 0x000fe400000010ff */
[C---:B------:R-:W-:Y:S02]  /*9ca0*/  ISETP.GT.AND P0, PT, R3.reuse, 0x8, P0 ;  /* 0x000000080300780c */ /* 0x040fe40000704270 */
[C---:B------:R-:W-:Y:S02]  /*9cb0*/  ISETP.GT.AND P1, PT, R0.reuse, 0xf9, PT ;  /* 0x000000f90000780c */ /* 0x040fe40003f24270 */
[----:B------:R-:W-:Y:S01]  /*9cc0*/  ISETP.GT.AND P2, PT, R0, 0xf8, PT ;  /* 0x000000f80000780c */ /* 0x000fe20003f44270 */
[----:B------:R-:W-:Y:S01]  /*9cd0*/  @P4 STG.E.U16 desc[UR36][R4.64+0x1e0], R144 ;  /* 0x0001e09004004986 */ /* 0x000fe2000c101524 */
[C---:B------:R-:W-:Y:S01]  /*9ce0*/  ISETP.GT.AND P4, PT, R3.reuse, RZ, P1 ;  /* 0x000000ff0300720c */ /* 0x040fe20000f84270 */
[----:B------:R-:W-:Y:S01]  /*9cf0*/  @P3 IMAD.MOV.U32 R2, RZ, RZ, R6 ;  /* 0x000000ffff023224 */ /* 0x000fe200078e0006 */
[C---:B------:R-:W-:Y:S01]  /*9d00*/  ISETP.GT.AND P1, PT, R3.reuse, 0x8, P1 ;  /* 0x000000080300780c */ /* 0x040fe20000f24270 */
[----:B------:R-:W-:Y:S01]  /*9d10*/  @P5 STG.E.U16 desc[UR36][R4.64+0x1e2], R145 ;  /* 0x0001e29104005986 */ /* 0x000fe2000c101524 */
[----:B------:R-:W-:-:S02]  /*9d20*/  ISETP.GT.AND P5, PT, R3, RZ, P2 ;  /* 0x000000ff0300720c */ /* 0x000fc400017a4270 */
[----:B------:R-:W-:Y:S01]  /*9d30*/  ISETP.GT.AND P2, PT, R3, 0x8, P2 ;  /* 0x000000080300780c */ /* 0x000fe20001744270 */
[----:B------:R-:W-:Y:S01]  /*9d40*/  @P3 IMAD.MOV.U32 R3, RZ, RZ, R7 ;  /* 0x000000ffff033224 */ /* 0x000fe200078e0007 */
[----:B------:R-:W-:Y:S02]  /*9d50*/  F2FP.BF16.F32.PACK_AB R146, RZ, R146 ;  /* 0x00000092ff92723e */ /* 0x000fe400000010ff */
[----:B------:R-:W-:Y:S02]  /*9d60*/  F2FP.BF16.F32.PACK_AB R147, RZ, R147 ;  /* 0x00000093ff93723e */ /* 0x000fe400000010ff */
[----:B------:R-:W-:Y:S01]  /*9d70*/  F2FP.BF16.F32.PACK_AB R148, RZ, R148 ;  /* 0x00000094ff94723e */ /* 0x000fe200000010ff */
[----:B------:R0:W-:Y:S01]  /*9d80*/  @P3 STG.E.U16 desc[UR36][R2.64+0x1e0], R146 ;  /* 0x0001e09202003986 */ /* 0x0001e2000c101524 */
[----:B------:R-:W-:Y:S02]  /*9d90*/  F2FP.BF16.F32.PACK_AB R149, RZ, R149 ;  /* 0x00000095ff95723e */ /* 0x000fe400000010ff */
[----:B------:R-:W-:-:S02]  /*9da0*/  F2FP.BF16.F32.PACK_AB R150, RZ, R150 ;  /* 0x00000096ff96723e */ /* 0x000fc400000010ff */
[----:B------:R-:W-:Y:S01]  /*9db0*/  F2FP.BF16.F32.PACK_AB R151, RZ, R151 ;  /* 0x00000097ff97723e */ /* 0x000fe200000010ff */
[----:B0-----:R-:W-:Y:S02]  /*9dc0*/  @P0 IMAD.MOV.U32 R2, RZ, RZ, R6 ;  /* 0x000000ffff020224 */ /* 0x001fe400078e0006 */
[----:B------:R-:W-:-:S05]  /*9dd0*/  @P0 IMAD.MOV.U32 R3, RZ, RZ, R7 ;  /* 0x000000ffff030224 */ /* 0x000fca00078e0007 */
[----:B------:R0:W-:Y:S02]  /*9de0*/  @P0 STG.E.U16 desc[UR36][R2.64+0x1e2], R147 ;  /* 0x0001e29302000986 */ /* 0x0001e4000c101524 */
[----:B0-----:R-:W-:Y:S02]  /*9df0*/  @P5 IMAD.MOV.U32 R2, RZ, RZ, R4 ;  /* 0x000000ffff025224 */ /* 0x001fe400078e0004 */
[----:B------:R-:W-:-:S05]  /*9e00*/  @P5 IMAD.MOV.U32 R3, RZ, RZ, R5 ;  /* 0x000000ffff035224 */ /* 0x000fca00078e0005 */
[----:B------:R0:W-:Y:S04]  /*9e10*/  @P5 STG.E.U16 desc[UR36][R2.64+0x1f0], R148 ;  /* 0x0001f09402005986 */ /* 0x0001e8000c101524 */
[----:B------:R1:W-:Y:S01]  /*9e20*/  @P4 STG.E.U16 desc[UR36][R4.64+0x1f2], R149 ;  /* 0x0001f29504004986 */ /* 0x0003e2000c101524 */
[----:B0-----:R-:W-:Y:S02]  /*9e30*/  @P2 IMAD.MOV.U32 R2, RZ, RZ, R6 ;  /* 0x000000ffff022224 */ /* 0x001fe400078e0006 */
[----:B------:R-:W-:-:S05]  /*9e40*/  @P2 IMAD.MOV.U32 R3, RZ, RZ, R7 ;  /* 0x000000ffff032224 */ /* 0x000fca00078e0007 */
[----:B------:R1:W-:Y:S04]  /*9e50*/  @P2 STG.E.U16 desc[UR36][R2.64+0x1f0], R150 ;  /* 0x0001f09602002986 */ /* 0x0003e8000c101524 */
[----:B------:R1:W-:Y:S02]  /*9e60*/  @P1 STG.E.U16 desc[UR36][R6.64+0x1f2], R151 ;  /* 0x0001f29706001986 */ /* 0x0003e4000c101524 */
.L_x_291:
[----:B------:R-:W-:Y:S05]  /*9e70*/  BSYNC B0 ;  /* 0x0000000000007941 */ /* 0x000fea0003800000 */
.L_x_37:
[----:B01----:R-:W2:Y:S01]  /*9e80*/  LDL.64 R2, [R1] ;  /* 0x0000000001027983 */ /* 0x003ea20000100a00 */
[----:B------:R-:W-:Y:S01]  /*9e90*/  ULDC.64 UR4, c[0x0][0x650] ;  /* 0x0001940000047ab9 */ /* 0x000fe20000000a00 */
[----:B------:R0:W-:Y:S01]  /*9ea0*/  SYNCS.ARRIVE.TRANS64.A1T0 RZ, [R162+UR45], RZ ;  /* 0x000000ffa2ff79a7 */ /* 0x0001e2000810002d */
[----:B------:R-:W-:Y:S01]  /*9eb0*/  PRMT R0, RZ, 0x7610, R0 ;  /* 0x00007610ff007816 */ /* 0x000fe20000000000 */
[----:B-----5:R-:W-:Y:S02]  /*9ec0*/  IMAD.MOV.U32 R19, RZ, RZ, -0x1 ;  /* 0xffffffffff137424 */ /* 0x020fe400078e00ff */
[----:B------:R-:W-:Y:S01]  /*9ed0*/  IMAD.MOV.U32 R22, RZ, RZ, -0x1 ;  /* 0xffffffffff167424 */ /* 0x000fe200078e00ff */
[----:B--2---:R-:W-:-:S04]  /*9ee0*/  LEA R18, P0, R2, R18, 0x1 ;  /* 0x0000001202127211 */ /* 0x004fc800078008ff */
[----:B------:R-:W-:Y:S01]  /*9ef0*/  LEA.HI.X R17, R2, R17, R23, 0x1, P0 ;  /* 0x0000001102117211 */ /* 0x000fe200000f0c17 */
[----:B------:R-:W-:Y:S01]  /*9f00*/  IMAD.MOV.U32 R2, RZ, RZ, -0x1 ;  /* 0xffffffffff027424 */ /* 0x000fe200078e00ff */
[----:B------:R-:W-:-:S04]  /*9f10*/  ISETP.GE.U32.AND P0, PT, R18, UR4, PT ;  /* 0x0000000412007c0c */ /* 0x000fc8000bf06070 */
[----:B------:R-:W-:-:S13]  /*9f20*/  ISETP.GE.U32.AND.EX P0, PT, R17, UR5, PT, P0 ;  /* 0x0000000511007c0c */ /* 0x000fda000bf06100 */
[----:B0-----:R-:W-:Y:S05]  /*9f30*/  @P0 BRA `(.L_x_292) ;  /* 0x0000000400700947 */ /* 0x001fea0003800000 */
[----:B------:R-:W0:Y:S01]  /*9f40*/  S2R R10, SR_CTAID.X ;  /* 0x00000000000a7919 */ /* 0x000e220000002500 */
[----:B------:R-:W1:Y:S01]  /*9f50*/  LDC.64 R8, c[0x0][0x628] ;  /* 0x00018a00ff087b82 */ /* 0x000e620000000a00 */
[----:B------:R-:W-:Y:S01]  /*9f60*/  ULDC UR4, c[0x0][0x150] ;  /* 0x0000540000047ab9 */ /* 0x000fe20000000800 */
[----:B---34-:R-:W-:Y:S01]  /*9f70*/  IMAD.MOV.U32 R6, RZ, RZ, R18 ;  /* 0x000000ffff067224 */ /* 0x018fe200078e0012 */
[----:B------:R-:W2:Y:S01]  /*9f80*/  S2R R20, SR_CTAID.Y ;  /* 0x0000000000147919 */ /* 0x000ea20000002600 */
[----:B------:R-:W-:-:S04]  /*9f90*/  IMAD.MOV.U32 R7, RZ, RZ, R17 ;  /* 0x000000ffff077224 */ /* 0x000fc800078e0011 */
[----:B------:R-:W3:Y:S08]  /*9fa0*/  LDC R15, c[0x0][0x144] ;  /* 0x00005100ff0f7b82 */ /* 0x000ef00000000800 */
[----:B------:R-:W4:Y:S08]  /*9fb0*/  LDC R0, c[0x0][0x630] ;  /* 0x00018c00ff007b82 */ /* 0x000f300000000800 */
[----:B------:R-:W2:Y:S01]  /*9fc0*/  LDC.64 R12, c[0x0][0x620] ;  /* 0x00018800ff0c7b82 */ /* 0x000ea20000000a00 */
[----:B-1----:R-:W-:-:S04]  /*9fd0*/  ISETP.NE.U32.AND P0, PT, R8, RZ, PT ;  /* 0x000000ff0800720c */ /* 0x002fc80003f05070 */
[----:B------:R-:W-:Y:S02]  /*9fe0*/  ISETP.NE.AND.EX P0, PT, R9, RZ, PT, P0 ;  /* 0x000000ff0900720c */ /* 0x000fe40003f05300 */
[----:B0-----:R-:W-:-:S05]  /*9ff0*/  I2FP.F32.U32 R2, R10 ;  /* 0x0000000a00027245 */ /* 0x001fca0000201000 */
[----:B------:R-:W-:-:S04]  /*a000*/  FMUL R2, R2, UR4 ;  /* 0x0000000402027c20 */ /* 0x000fc80008400000 */
[----:B------:R0:W1:Y:S02]  /*a010*/  F2I.U32.TRUNC.NTZ R14, R2 ;  /* 0x00000002000e7305 */ /* 0x000064000020f000 */
[----:B---34-:R-:W-:Y:S05]  /*a020*/  @!P0 BRA `(.L_x_293) ;  /* 0x0000000000288947 */ /* 0x018fea0003800000 */
[----:B------:R-:W3:Y:S02]  /*a030*/  LDC R3, c[0x0][0x634] ;  /* 0x00018d00ff037b82 */ /* 0x000ee40000000800 */
[----:B---3--:R-:W-:-:S05]  /*a040*/  IADD3 R7, P0, R18, R3, RZ ;  /* 0x0000000312077210 */ /* 0x008fca0007f1e0ff */
[----:B------:R-:W-:-:S04]  /*a050*/  IMAD.X R11, RZ, RZ, R17, P0 ;  /* 0x000000ffff0b7224 */ /* 0x000fc800000e0611 */
[----:B0-----:R-:W-:-:S04]  /*a060*/  IMAD.WIDE.U32 R2, R11, R8, RZ ;  /* 0x000000080b027225 */ /* 0x001fc800078e00ff */
[----:B------:R-:W-:-:S04]  /*a070*/  IMAD.WIDE.U32 R4, P0, R7, R9, R2 ;  /* 0x0000000907047225 */ /* 0x000fc80007800002 */
[----:B------:R-:W-:-:S04]  /*a080*/  IMAD.WIDE.U32 R2, R7, R8, RZ ;  /* 0x0000000807027225 */ /* 0x000fc800078e00ff */
[----:B------:R-:W-:Y:S01]  /*a090*/  IMAD.X R7, RZ, RZ, RZ, P0 ;  /* 0x000000ffff077224 */ /* 0x000fe200000e06ff */
[----:B------:R-:W-:Y:S01]  /*a0a0*/  IADD3 RZ, P0, R3, R4, RZ ;  /* 0x0000000403ff7210 */ /* 0x000fe20007f1e0ff */
[----:B------:R-:W-:-:S04]  /*a0b0*/  IMAD.MOV.U32 R6, RZ, RZ, R5 ;  /* 0x000000ffff067224 */ /* 0x000fc800078e0005 */
[----:B------:R-:W-:-:S08]  /*a0c0*/  IMAD.WIDE.U32.X R6, R11, R9, R6, P0 ;  /* 0x000000090b067225 */ /* 0x000fd000000e0406 */
.L_x_293:
[----:B------:R-:W3:Y:S01]  /*a0d0*/  LDC.64 R26, c[0x0][0x640] ;  /* 0x00019000ff1a7b82 */ /* 0x000ee20000000a00 */
[-C--:B------:R-:W-:Y:S01]  /*a0e0*/  SHF.R.U64 R11, R6, R0.reuse, R7 ;  /* 0x00000000060b7219 */ /* 0x080fe20000001207 */
[----:B------:R-:W-:Y:S01]  /*a0f0*/  IMAD.MOV.U32 R19, RZ, RZ, R17 ;  /* 0x000000ffff137224 */ /* 0x000fe200078e0011 */
[----:B------:R-:W-:Y:S01]  /*a100*/  SHF.R.U32.HI R0, RZ, R0, R7 ;  /* 0x00000000ff007219 */ /* 0x000fe20000011607 */
[----:B-1----:R-:W-:Y:S01]  /*a110*/  IMAD.MOV R14, RZ, RZ, -R14 ;  /* 0x000000ffff0e7224 */ /* 0x002fe200078e0a0e */
[----:B------:R-:W-:Y:S01]  /*a120*/  IADD3 R5, P0, RZ, -R11, RZ ;  /* 0x8000000bff057210 */ /* 0x000fe20007f1e0ff */
[----:B------:R-:W-:Y:S01]  /*a130*/  ULDC UR4, c[0x0][0x154] ;  /* 0x0000550000047ab9 */ /* 0x000fe20000000800 */
[----:B------:R-:W-:Y:S01]  /*a140*/  IMAD.MOV.U32 R7, RZ, RZ, 0x1 ;  /* 0x00000001ff077424 */ /* 0x000fe200078e00ff */
[----:B------:R-:W1:Y:S01]  /*a150*/  LDC R4, c[0x0][0x618] ;  /* 0x00018600ff047b82 */ /* 0x000e620000000800 */
[----:B------:R-:W-:Y:S02]  /*a160*/  IMAD R22, R15, R14, R10 ;  /* 0x0000000e0f167224 */ /* 0x000fe400078e020a */
[----:B------:R-:W-:-:S04]  /*a170*/  IMAD.X R3, RZ, RZ, ~R0, P0 ;  /* 0x000000ffff037224 */ /* 0x000fc800000e0e00 */
[-C--:B--2---:R-:W-:Y:S01]  /*a180*/  IMAD R0, R3, R12.reuse, RZ ;  /* 0x0000000c03007224 */ /* 0x084fe200078e02ff */
[----:B------:R-:W2:Y:S01]  /*a190*/  LDC R6, c[0x0][0x608] ;  /* 0x00018200ff067b82 */ /* 0x000ea20000000800 */
[----:B0-----:R-:W-:-:S04]  /*a1a0*/  IMAD.WIDE.U32 R2, R5, R12, R18 ;  /* 0x0000000c05027225 */ /* 0x001fc800078e0012 */
[----:B------:R-:W-:Y:S01]  /*a1b0*/  IMAD R5, R5, R13, R0 ;  /* 0x0000000d05057224 */ /* 0x000fe200078e0200 */
[----:B------:R-:W-:Y:S02]  /*a1c0*/  I2FP.F32.U32 R0, R20 ;  /* 0x0000001400007245 */ /* 0x000fe40000201000 */
[----:B------:R-:W0:Y:S01]  /*a1d0*/  LDC R24, c[0x0][0x658] ;  /* 0x00019600ff187b82 */ /* 0x000e220000000800 */
[----:B------:R-:W-:Y:S01]  /*a1e0*/  IMAD.IADD R3, R3, 0x1, R5 ;  /* 0x0000000103037824 */ /* 0x000fe200078e0205 */
[----:B---3--:R-:W-:Y:S01]  /*a1f0*/  ISETP.NE.U32.AND P0, PT, R26, RZ, PT ;  /* 0x000000ff1a00720c */ /* 0x008fe20003f05070 */
[----:B------:R-:W-:Y:S01]  /*a200*/  FMUL R0, R0, UR4 ;  /* 0x0000000400007c20 */ /* 0x000fe20008400000 */
[----:B------:R-:W-:Y:S02]  /*a210*/  IMAD.MOV.U32 R5, RZ, RZ, -0x1 ;  /* 0xffffffffff057424 */ /* 0x000fe400078e00ff */
[----:B------:R-:W-:Y:S01]  /*a220*/  ISETP.NE.AND.EX P0, PT, R27, RZ, PT, P0 ;  /* 0x000000ff1b00720c */ /* 0x000fe20003f05300 */
[----:B------:R3:W4:Y:S01]  /*a230*/  F2I.U32.TRUNC.NTZ R12, R0 ;  /* 0x00000000000c7305 */ /* 0x000722000020f000 */
[----:B------:R-:W3:Y:S01]  /*a240*/  LDC R15, c[0x0][0x148] ;  /* 0x00005200ff0f7b82 */ /* 0x000ee20000000800 */
[----:B-1----:R-:W-:-:S02]  /*a250*/  SHF.R.U64 R10, R2, R4, R3 ;  /* 0x00000004020a7219 */ /* 0x002fc40000001203 */
[----:B------:R-:W-:-:S05]  /*a260*/  SHF.R.U32.HI R3, RZ, R4, R3 ;  /* 0x00000004ff037219 */ /* 0x000fca0000011603 */
[----:B------:R-:W1:Y:S01]  /*a270*/  LDC R14, c[0x0][0x600] ;  /* 0x00018000ff0e7b82 */ /* 0x000e620000000800 */
[-CC-:B--2---:R-:W-:Y:S02]  /*a280*/  SHF.R.U64 R8, R10, R6.reuse, R3.reuse ;  /* 0x000000060a087219 */ /* 0x184fe40000001203 */
[----:B------:R-:W-:-:S05]  /*a290*/  SHF.R.U32.HI R3, RZ, R6, R3 ;  /* 0x00000006ff037219 */ /* 0x000fca0000011603 */
[----:B------:R-:W2:Y:S01]  /*a2a0*/  LDC R21, c[0x0][0x648] ;  /* 0x00019200ff157b82 */ /* 0x000ea20000000800 */
[-CC-:B0-----:R-:W-:Y:S02]  /*a2b0*/  SHF.R.U64 R13, R8, R24.reuse, R3.reuse ;  /* 0x00000018080d7219 */ /* 0x181fe40000001203 */
[-C--:B------:R-:W-:Y:S02]  /*a2c0*/  SHF.L.U32 R5, R5, R24.reuse, RZ ;  /* 0x0000001805057219 */ /* 0x080fe400000006ff */
[-C--:B------:R-:W-:Y:S01]  /*a2d0*/  SHF.R.U32.HI R3, RZ, R24.reuse, R3 ;  /* 0x00000018ff037219 */ /* 0x080fe20000011603 */
[----:B------:R-:W-:Y:S01]  /*a2e0*/  IMAD.MOV.U32 R2, RZ, RZ, R13 ;  /* 0x000000ffff027224 */ /* 0x000fe200078e000d */
[----:B------:R-:W-:Y:S01]  /*a2f0*/  SHF.L.U32 R24, R7, R24, RZ ;  /* 0x0000001807187219 */ /* 0x000fe200000006ff */
[----:B------:R-:W0:Y:S01]  /*a300*/  LDC R25, c[0x0][0x638] ;  /* 0x00018e00ff197b82 */ /* 0x000e220000000800 */
[----:B------:R-:W-:-:S07]  /*a310*/  LOP3.LUT R19, RZ, R5, RZ, 0x33, !PT ;  /* 0x00000005ff137212 */ /* 0x000fce00078e33ff */
[----:B------:R-:W0:Y:S01]  /*a320*/  LDC R28, c[0x0][0x610] ;  /* 0x00018400ff1c7b82 */ /* 0x000e220000000800 */
[----:B----4-:R-:W-:Y:S05]  /*a330*/  @!P0 BRA `(.L_x_294) ;  /* 0x0000000000288947 */ /* 0x010fea0003800000 */
[----:B---3--:R-:W3:Y:S02]  /*a340*/  LDC R0, c[0x0][0x64c] ;  /* 0x00019300ff007b82 */ /* 0x008ee40000000800 */
[----:B---3--:R-:W-:-:S05]  /*a350*/  IADD3 R7, P0, R13, R0, RZ ;  /* 0x000000000d077210 */ /* 0x008fca0007f1e0ff */
        /* <DEDUP_REMOVED lines=8> */
.L_x_294:
[----:B------:R-:W4:Y:S01]  /*a3e0*/  LDC R4, c[0x0][0x65c] ;  /* 0x00019700ff047b82 */ /* 0x000f220000000800 */
[----:B--23--:R-:W-:Y:S01]  /*a3f0*/  SHF.R.U64 R0, R2, R21, R3 ;  /* 0x0000001502007219 */ /* 0x00cfe20000001203 */
[----:B-1----:R-:W-:Y:S01]  /*a400*/  VIADD R3, R14, 0xffffffff ;  /* 0xffffffff0e037836 */ /* 0x002fe20000000000 */
[----:B------:R-:W-:Y:S01]  /*a410*/  LOP3.LUT R19, R8, R19, RZ, 0xc0, !PT ;  /* 0x0000001308137212 */ /* 0x000fe200078ec0ff */
[----:B------:R-:W-:Y:S02]  /*a420*/  IMAD.MOV R12, RZ, RZ, -R12 ;  /* 0x000000ffff0c7224 */ /* 0x000fe400078e0a0c */
[----:B------:R-:W-:Y:S01]  /*a430*/  IMAD.MOV R2, RZ, RZ, -R0 ;  /* 0x000000ffff027224 */ /* 0x000fe200078e0a00 */
[----:B------:R-:W-:Y:S01]  /*a440*/  LOP3.LUT R3, R10, R3, RZ, 0xc0, !PT ;  /* 0x000000030a037212 */ /* 0x000fe200078ec0ff */
[----:B------:R-:W-:Y:S02]  /*a450*/  IMAD R19, R24, R0, R19 ;  /* 0x0000000018137224 */ /* 0x000fe400078e0213 */
[----:B0-----:R-:W-:-:S04]  /*a460*/  IMAD R0, R2, R25, R13 ;  /* 0x0000001902007224 */ /* 0x001fc800078e020d */
[----:B------:R-:W-:Y:S01]  /*a470*/  IMAD R2, R0, R14, R3 ;  /* 0x0000000e00027224 */ /* 0x000fe200078e0203 */
[----:B----4-:R-:W-:Y:S01]  /*a480*/  ISETP.NE.AND P0, PT, R4, 0x1, PT ;  /* 0x000000010400780c */ /* 0x010fe20003f05270 */
[----:B------:R-:W-:-:S05]  /*a490*/  IMAD.MOV.U32 R4, RZ, RZ, 0x1 ;  /* 0x00000001ff047424 */ /* 0x000fca00078e00ff */
[----:B------:R-:W-:-:S07]  /*a4a0*/  PRMT R0, R4, 0x7610, R0 ;  /* 0x0000761004007816 */ /* 0x000fce0000000000 */
[----:B------:R-:W-:-:S04]  /*a4b0*/  @P0 IMAD R22, R15, R12, R20 ;  /* 0x0000000c0f160224 */ /* 0x000fc800078e0214 */
[----:B------:R-:W-:-:S05]  /*a4c0*/  IMAD R19, R19, R28, R22 ;  /* 0x0000001c13137224 */ /* 0x000fca00078e0216 */
[----:B------:R-:W-:Y:S02]  /*a4d0*/  SEL R22, R2, R19, !P0 ;  /* 0x0000001302167207 */ /* 0x000fe40004000000 */
[----:B------:R-:W-:Y:S01]  /*a4e0*/  SEL R19, R19, R2, !P0 ;  /* 0x0000000213137207 */ /* 0x000fe20004000000 */
[----:B------:R-:W-:-:S07]  /*a4f0*/  IMAD.MOV.U32 R2, RZ, RZ, R11 ;  /* 0x000000ffff027224 */ /* 0x000fce00078e000b */
.L_x_292:
[----:B------:R-:W-:Y:S02]  /*a500*/  LOP3.LUT P0, RZ, R0, 0xff, RZ, 0xc0, !PT ;  /* 0x000000ff00ff7812 */ /* 0x000fe4000780c0ff */
[----:B------:R-:W-:-:S11]  /*a510*/  LOP3.LUT R175, R175, 0x1, RZ, 0x3c, !PT ;  /* 0x00000001afaf7812 */ /* 0x000fd600078e3cff */
[----:B------:R-:W-:Y:S05]  /*a520*/  @P0 BRA `(.L_x_295) ;  /* 0xffffff7000f40947 */ /* 0x000fea000383ffff */
[----:B------:R-:W-:Y:S05]  /*a530*/  EXIT ;  /* 0x000000000000794d */ /* 0x000fea0003800000 */
.L_x_18:
[----:B------:R-:W-:-:S08]  /*a540*/  ISETP.NE.AND P0, PT, R5, RZ, PT ;  /* 0x000000ff0500720c */ /* 0x000fd00003f05270 */
[----:B0-----:R-:W0:-:S00]  /*a550*/  USETMAXREG.DEALLOC.CTAPOOL 0x28 ;  /* 0x00000028000079c8 */ /* 0x001e0000080e0500 */
[----:B------:R-:W-:Y:S05]  /*a560*/  @P0 EXIT ;  /* 0x000000000000094d */ /* 0x000fea0003800000 */
[----:B0-----:R-:W-:Y:S01]  /*a570*/  LOP3.LUT P0, RZ, R8, 0xff, RZ, 0xc0, !PT ;  /* 0x000000ff08ff7812 */ /* 0x001fe2000780c0ff */
[----:B------:R-:W-:Y:S02]  /*a580*/  IMAD.MOV.U32 R0, RZ, RZ, 0x1 ;  /* 0x00000001ff007424 */ /* 0x000fe400078e00ff */
[----:B------:R-:W-:-:S10]  /*a590*/  IMAD.MOV.U32 R8, RZ, RZ, RZ ;  /* 0x000000ffff087224 */ /* 0x000fd400078e00ff */
[----:B------:R-:W-:Y:S05]  /*a5a0*/  @!P0 BRA `(.L_x_296) ;  /* 0x0000000c003c8947 */ /* 0x000fea0003800000 */
[----:B------:R-:W0:Y:S01]  /*a5b0*/  S2R R7, SR_CgaCtaId ;  /* 0x0000000000077919 */ /* 0x000e220000008800 */
[----:B------:R-:W-:Y:S01]  /*a5c0*/  LOP3.LUT P0, RZ, R4, 0x1f, RZ, 0xc0, !PT ;  /* 0x0000001f04ff7812 */ /* 0x000fe2000780c0ff */
[----:B------:R-:W-:Y:S01]  /*a5d0*/  ULDC UR5, c[0x0][0x658] ;  /* 0x0001960000057ab9 */ /* 0x000fe20000000800 */
[----:B------:R-:W-:Y:S01]  /*a5e0*/  UMOV UR6, 0xffffffff ;  /* 0xffffffff00067882 */ /* 0x000fe20000000000 */
[----:B------:R-:W-:Y:S01]  /*a5f0*/  BSSY B0, `(.L_x_296) ;  /* 0x00000ca000007945 */ /* 0x000fe20003800000 */
[----:B------:R-:W-:Y:S01]  /*a600*/  USHF.L.U32 UR6, UR6, UR5, URZ ;  /* 0x0000000506067299 */ /* 0x000fe2000800063f */
[C---:B------:R-:W-:Y:S01]  /*a610*/  ISETP.NE.AND P2, PT, R3.reuse, RZ, PT ;  /* 0x000000ff0300720c */ /* 0x040fe20003f45270 */
[----:B------:R-:W-:Y:S01]  /*a620*/  IMAD.MOV.U32 R9, RZ, RZ, 0x1 ;  /* 0x00000001ff097424 */ /* 0x000fe200078e00ff */
[----:B------:R-:W-:Y:S01]  /*a630*/  ISETP.NE.OR P0, PT, R3, RZ, !P0 ;  /* 0x000000ff0300720c */ /* 0x000fe20004705670 */
[----:B------:R-:W-:Y:S01]  /*a640*/  IMAD.MOV.U32 R0, RZ, RZ, 0x1 ;  /* 0x00000001ff007424 */ /* 0x000fe200078e00ff */
[----:B------:R-:W-:Y:S01]  /*a650*/  LOP3.LUT R6, R16, 0x2, RZ, 0xfc, !PT ;  /* 0x0000000210067812 */ /* 0x000fe200078efcff */
[----:B------:R-:W-:Y:S01]  /*a660*/  IMAD.MOV.U32 R8, RZ, RZ, RZ ;  /* 0x000000ffff087224 */ /* 0x000fe200078e00ff */
[----:B------:R-:W-:Y:S01]  /*a670*/  ULDC UR4, c[0x0][0x600] ;  /* 0x0001800000047ab9 */ /* 0x000fe20000000800 */
[----:B------:R-:W-:Y:S01]  /*a680*/  UMOV UR7, 0x1 ;  /* 0x0000000100077882 */ /* 0x000fe20000000000 */
[----:B------:R-:W-:-:S02]  /*a690*/  UIADD3 UR19, UR40, 0x1, URZ ;  /* 0x0000000128137890 */ /* 0x000fc4000fffe03f */
[----:B------:R-:W-:Y:S02]  /*a6a0*/  UIADD3 UR15, UR4, -0x1, URZ ;  /* 0xffffffff040f7890 */ /* 0x000fe4000fffe03f */
[----:B------:R-:W-:Y:S02]  /*a6b0*/  USHF.L.U32 UR17, UR7, UR5, URZ ;  /* 0x0000000507117299 */ /* 0x000fe4000800063f */
[----:B------:R-:W-:Y:S01]  /*a6c0*/  ULOP3.LUT UR16, URZ, UR6, URZ, 0x33, !UPT ;  /* 0x000000063f107292 */ /* 0x000fe2000f8e333f */
[----:B------:R-:W-:Y:S01]  /*a6d0*/  ULDC.64 UR20, c[0x0][0x198] ;  /* 0x0000660000147ab9 */ /* 0x000fe20000000a00 */
[C---:B0-----:R-:W-:Y:S02]  /*a6e0*/  IMAD.SHL.U32 R10, R7.reuse, 0x80, RZ ;  /* 0x00000080070a7824 */ /* 0x041fe400078e00ff */
[----:B------:R-:W-:-:S03]  /*a6f0*/  IMAD.SHL.U32 R7, R7, 0x800, RZ ;  /* 0x0000080007077824 */ /* 0x000fc600078e00ff */
[----:B------:R-:W-:Y:S02]  /*a700*/  LOP3.LUT R10, R10, 0x80, RZ, 0xc0, !PT ;  /* 0x000000800a0a7812 */ /* 0x000fe400078ec0ff */
[----:B------:R-:W-:-:S07]  /*a710*/  LOP3.LUT R7, R7, 0x800, RZ, 0xc0, !PT ;  /* 0x0000080007077812 */ /* 0x000fce00078ec0ff */
.L_x_308:
[----:B------:R-:W-:-:S03]  /*a720*/  UMOV UR4, 0xffffffff ;  /* 0xffffffff00047882 */ /* 0x000fc60000000000 */
[----:B------:R-:W-:Y:S05]  /*a730*/  BRA.DIV UR4, `(.L_x_297) ;  /* 0x0000001a04747947 */ /* 0x000fea000b800000 */
[----:B------:R-:W-:-:S13]  /*a740*/  ELECT P6, URZ, PT ;  /* 0x00000000003f782f */ /* 0x000fda00038c0000 */
.L_x_339:
[----:B------:R-:W0:Y:S01]  /*a750*/  LDC R3, c[0x0][0x28c] ;  /* 0x0000a300ff037b82 */ /* 0x000e220000000800 */
[----:B------:R-:W-:Y:S01]  /*a760*/  BSSY B1, `(.L_x_298) ;  /* 0x0000039000017945 */ /* 0x000fe20003800000 */
[----:B0-----:R-:W-:-:S13]  /*a770*/  ISETP.LT.OR P6, PT, R3, 0x1, !P6 ;  /* 0x000000010300780c */ /* 0x001fda00077c1670 */
[----:B------:R-:W-:Y:S05]  /*a780*/  @P6 BRA `(.L_x_299) ;  /* 0x0000000000d86947 */ /* 0x000fea0003800000 */
[----:B------:R-:W-:Y:S02]  /*a790*/  IMAD R22, R22, 0x100, R10 ;  /* 0x0000010016167824 */ /* 0x000fe400078e020a */
[----:B------:R-:W-:Y:S02]  /*a7a0*/  IMAD.SHL.U32 R19, R19, 0x40, RZ ;  /* 0x0000004013137824 */ /* 0x000fe400078e00ff */
[----:B------:R-:W-:Y:S02]  /*a7b0*/  IMAD.MOV.U32 R14, RZ, RZ, RZ ;  /* 0x000000ffff0e7224 */ /* 0x000fe400078e00ff */
[----:B------:R-:W-:Y:S02]  /*a7c0*/  IMAD.U32 R15, RZ, RZ, UR19 ;  /* 0x00000013ff0f7e24 */ /* 0x000fe4000f8e00ff */
[----:B------:R-:W-:Y:S02]  /*a7d0*/  IMAD.MOV.U32 R3, RZ, RZ, R0 ;  /* 0x000000ffff037224 */ /* 0x000fe400078e0000 */
[----:B------:R-:W-:-:S07]  /*a7e0*/  IMAD.MOV.U32 R4, RZ, RZ, R8 ;  /* 0x000000ffff047224 */ /* 0x000fce00078e0008 */
.L_x_303:
[----:B------:R-:W0:Y:S01]  /*a7f0*/  S2R R12, SR_CgaCtaId ;  /* 0x00000000000c7919 */ /* 0x000e220000008800 */
[----:B------:R-:W-:Y:S01]  /*a800*/  MOV R5, 0x400 ;  /* 0x0000040000057802 */ /* 0x000fe20000000f00 */
[----:B------:R-:W1:Y:S03]  /*a810*/  @!P2 LDC R11, c[0x0][0x500] ;  /* 0x00014000ff0bab82 */ /* 0x000e660000000800 */
[----:B0-----:R-:W-:Y:S02]  /*a820*/  LEA R13, R12, R5, 0x18 ;  /* 0x000000050c0d7211 */ /* 0x001fe400078ec0ff */
[----:B------:R-:W-:-:S03]  /*a830*/  SHF.L.U32 R5, R3, 0x1f, RZ ;  /* 0x0000001f03057819 */ /* 0x000fc600000006ff */
[----:B------:R-:W-:-:S04]  /*a840*/  IMAD R12, R4, 0x8, R13 ;  /* 0x00000008040c7824 */ /* 0x000fc800078e020d */
[----:B------:R-:W0:Y:S02]  /*a850*/  SYNCS.PHASECHK.TRANS64.TRYWAIT P1, [R12+URZ+0xb0], R5 ;  /* 0x0000b0050c0075a7 */ /* 0x000e24000802017f */
[----:B01----:R-:W-:Y:S05]  /*a860*/  @!P1 BRA `(.L_x_300) ;  /* 0x0000001800489947 */ /* 0x003fea0003800000 */
.L_x_340:
[----:B0-----:R-:W-:Y:S01]  /*a870*/  PRMT R5, R6, 0x9910, RZ ;  /* 0x0000991006057816 */ /* 0x001fe200000000ff */
[----:B------:R0:W-:Y:S03]  /*a880*/  @!P2 SYNCS.ARRIVE.TRANS64 RZ, [R12+URZ], R11 ;  /* 0x0000000b0cffa9a7 */ /* 0x0001e6000800003f */
[----:B------:R-:W-:-:S13]  /*a890*/  ISETP.NE.AND P1, PT, R5, 0x2, PT ;  /* 0x000000020500780c */ /* 0x000fda0003f25270 */
[----:B0-----:R-:W-:Y:S05]  /*a8a0*/  @P1 BRA `(.L_x_301) ;  /* 0x0000000000041947 */ /* 0x001fea0003800000 */
[----:B------:R-:W-:Y:S01]  /*a8b0*/  BPT.TRAP 0x1 ;  /* 0x000000040000795c */ /* 0x000fe20000300000 */
.L_x_301:
[----:B------:R-:W-:Y:S05]  /*a8c0*/  @P0 BRA `(.L_x_302) ;  /* 0x0000000000040947 */ /* 0x000fea0003800000 */
[----:B------:R-:W-:Y:S01]  /*a8d0*/  BPT.TRAP 0x1 ;  /* 0x000000040000795c */ /* 0x000fe20000300000 */
.L_x_302:
[----:B------:R-:W-:Y:S01]  /*a8e0*/  IMAD R5, R4, 0x1000, R7 ;  /* 0x0000100004057824 */ /* 0x000fe200078e0207 */
[----:B------:R-:W-:Y:S01]  /*a8f0*/  R2UR UR9, R12 ;  /* 0x000000000c0972ca */ /* 0x000fe200000e0000 */
[C-C-:B------:R-:W-:Y:S01]  /*a900*/  IMAD R11, R4.reuse, 0x800, R13.reuse ;  /* 0x00000800040b7824 */ /* 0x140fe200078e020d */
[----:B------:R-:W-:Y:S01]  /*a910*/  UIADD3 UR4, UP0, UR20, 0xf0, URZ ;  /* 0x000000f014047890 */ /* 0x000fe2000ff1e03f */
[----:B------:R-:W-:Y:S01]  /*a920*/  IMAD R5, R5, 0x2, R13 ;  /* 0x0000000205057824 */ /* 0x000fe200078e020d */
[----:B------:R-:W-:Y:S01]  /*a930*/  R2UR UR11, R19 ;  /* 0x00000000130b72ca */ /* 0x000fe200000e0000 */
[----:B------:R-:W-:Y:S01]  /*a940*/  VIADD R15, R15, 0xffffffff ;  /* 0xffffffff0f0f7836 */ /* 0x000fe20000000000 */
[----:B------:R-:W-:Y:S01]  /*a950*/  R2UR UR5, R11 ;  /* 0x000000000b0572ca */ /* 0x000fe200000e0000 */
[----:B------:R-:W-:Y:S01]  /*a960*/  UIADD3 UR22, UP1, UR20, 0x1f0, URZ ;  /* 0x000001f014167890 */ /* 0x000fe2000ff3e03f */
[----:B------:R-:W-:Y:S01]  /*a970*/  R2UR UR8, R5 ;  /* 0x00000000050872ca */ /* 0x000fe200000e0000 */
[----:B------:R-:W-:Y:S01]  /*a980*/  VIADD R4, R4, 0x1 ;  /* 0x0000000104047836 */ /* 0x000fe20000000000 */
[----:B------:R-:W-:Y:S01]  /*a990*/  R2UR UR10, R14 ;  /* 0x000000000e0a72ca */ /* 0x000fe200000e0000 */
[----:B------:R-:W-:Y:S01]  /*a9a0*/  UIADD3.X UR23, URZ, UR21, URZ, UP1, !UPT ;  /* 0x000000153f177290 */ /* 0x000fe20008ffe43f */
[----:B------:R-:W-:Y:S01]  /*a9b0*/  R2UR UR12, R2 ;  /* 0x00000000020c72ca */ /* 0x000fe200000e0000 */
[----:B------:R-:W-:Y:S01]  /*a9c0*/  UMOV UR6, 0x0 ;  /* 0x0000000000067882 */ /* 0x000fe20000000000 */
[----:B------:R-:W-:Y:S01]  /*a9d0*/  R2UR UR18, R22 ;  /* 0x00000000161272ca */ /* 0x000fe200000e0000 */
[----:B------:R-:W-:Y:S01]  /*a9e0*/  UMOV UR7, 0x10000000 ;  /* 0x1000000000077882 */ /* 0x000fe20000000000 */
[----:B------:R-:W-:Y:S01]  /*a9f0*/  ISETP.GT.AND P3, PT, R15, 0x1, PT ;  /* 0x000000010f00780c */ /* 0x000fe20003f64270 */
[----:B------:R-:W-:Y:S01]  /*aa00*/  UMOV UR24, 0x30000 ;  /* 0x0003000000187882 */ /* 0x000fe20000000000 */
[----:B------:R-:W-:Y:S01]  /*aa10*/  ISETP.NE.AND P1, PT, R4, 0x16, PT ;  /* 0x000000160400780c */ /* 0x000fe20003f25270 */
[----:B------:R-:W-:Y:S01]  /*aa20*/  UIADD3 UR13, UR5, 0x280, URZ ;  /* 0x00000280050d7890 */ /* 0x000fe2000fffe03f */
[----:B------:R-:W-:Y:S01]  /*aa30*/  VIADD R14, R14, 0x10 ;  /* 0x000000100e0e7836 */ /* 0x000fe20000000000 */
[----:B------:R-:W-:Y:S01]  /*aa40*/  UIADD3.X UR5, URZ, UR21, URZ, UP0, !UPT ;  /* 0x000000153f057290 */ /* 0x000fe200087fe43f */
[----:B------:R-:W-:Y:S01]  /*aa50*/  SEL R12, RZ, 0x1, P1 ;  /* 0x00000001ff0c7807 */ /* 0x000fe20000800000 */
[----:B------:R-:W-:Y:S01]  /*aa60*/  UIADD3 UR14, UR8, 0xb280, URZ ;  /* 0x0000b280080e7890 */ /* 0x000fe2000fffe03f */
[----:B------:R-:W-:-:S02]  /*aa70*/  SEL R4, R4, RZ, P1 ;  /* 0x000000ff04047207 */ /* 0x000fc40000800000 */
[----:B------:R-:W-:Y:S01]  /*aa80*/  UMOV UR8, UR13 ;  /* 0x0000000d00087c82 */ /* 0x000fe20008000000 */
[----:B------:R-:W-:-:S03]  /*aa90*/  LOP3.LUT R3, R3, R12, RZ, 0x3c, !PT ;  /* 0x0000000c03037212 */ /* 0x000fc600078e3cff */
[----:B------:R0:W-:Y:S02]  /*aaa0*/  UTMALDG.3D [UR8], [UR4], desc[UR6] ;  /* 0x00000608040075b4 */ /* 0x0001e40008011000 */
[----:B0-----:R-:W-:Y:S01]  /*aab0*/  UMOV UR8, UR14 ;  /* 0x0000000e00087c82 */ /* 0x001fe20008000000 */
[----:B------:R-:W-:Y:S02]  /*aac0*/  UMOV UR11, UR18 ;  /* 0x00000012000b7c82 */ /* 0x000fe40008000000 */
[----:B------:R0:W-:Y:S02]  /*aad0*/  UTMALDG.3D.MULTICAST [UR8], [UR22], UR24, desc[UR6] ;  /* 0x00000608160073b4 */ /* 0x0001e40008011818 */
[----:B0-----:R-:W-:Y:S05]  /*aae0*/  @P3 BRA `(.L_x_303) ;  /* 0xfffffffc00403947 */ /* 0x001fea000383ffff */
.L_x_299:
[----:B------:R-:W-:Y:S05]  /*aaf0*/  BSYNC B1 ;  /* 0x0000000000017941 */ /* 0x000fea0003800000 */
.L_x_298:
[----:B------:R-:W2:Y:S01]  /*ab00*/  LDL.64 R12, [R1] ;  /* 0x00000000010c7983 */ /* 0x000ea20000100a00 */
[----:B------:R-:W-:Y:S01]  /*ab10*/  LOP3.LUT P4, RZ, R9, 0xff, RZ, 0xc0, !PT ;  /* 0x000000ff09ff7812 */ /* 0x000fe2000788c0ff */
[----:B------:R-:W-:Y:S01]  /*ab20*/  VIADD R8, R8, UR40 ;  /* 0x0000002808087c36 */ /* 0x000fe20008000000 */
[----:B------:R-:W-:Y:S01]  /*ab30*/  ULDC.64 UR4, c[0x0][0x650] ;  /* 0x0001940000047ab9 */ /* 0x000fe20000000a00 */
[----:B------:R-:W-:Y:S01]  /*ab40*/  IMAD.U32 R5, RZ, RZ, UR40 ;  /* 0x00000028ff057e24 */ /* 0x000fe2000f8e00ff */
[----:B------:R-:W-:Y:S01]  /*ab50*/  UISETP.GE.U32.AND UP0, UPT, UR40, 0x16, UPT ;  /* 0x000000162800788c */ /* 0x000fe2000bf06070 */
[----:B------:R-:W-:Y:S01]  /*ab60*/  BSSY B1, `(.L_x_304) ;  /* 0x0000070000017945 */ /* 0x000fe20003800000 */
[----:B------:R-:W-:Y:S01]  /*ab70*/  ISETP.GT.U32.AND P1, PT, R8, 0x15, PT ;  /* 0x000000150800780c */ /* 0x000fe20003f24070 */
[----:B------:R-:W-:Y:S01]  /*ab80*/  IMAD.MOV.U32 R19, RZ, RZ, -0x1 ;  /* 0xffffffffff137424 */ /* 0x000fe200078e00ff */
[----:B------:R-:W-:Y:S01]  /*ab90*/  PRMT R9, RZ, 0x7610, R9 ;  /* 0x00007610ff097816 */ /* 0x000fe20000000009 */
[----:B------:R-:W-:Y:S01]  /*aba0*/  IMAD.MOV.U32 R22, RZ, RZ, -0x1 ;  /* 0xffffffffff167424 */ /* 0x000fe200078e00ff */
[----:B------:R-:W-:-:S02]  /*abb0*/  ISETP.LT.U32.AND P1, PT, R5, 0x16, P1 ;  /* 0x000000160500780c */ /* 0x000fc40000f21070 */
[----:B------:R-:W-:Y:S01]  /*abc0*/  PLOP3.LUT P3, PT, PT, PT, UP0, 0x80, 0x0 ;  /* 0x000000000000781c */ /* 0x000fe20003f6f008 */
[----:B------:R-:W0:Y:S01]  /*abd0*/  @P4 S2R R3, SR_CgaCtaId ;  /* 0x0000000000034919 */ /* 0x000e220000008800 */
[----:B------:R-:W-:-:S04]  /*abe0*/  @P4 MOV R2, 0x400 ;  /* 0x0000040000024802 */ /* 0x000fc80000000f00 */
[----:B0-----:R-:W-:Y:S01]  /*abf0*/  @P4 LEA R4, R3, R2, 0x18 ;  /* 0x0000000203044211 */ /* 0x001fe200078ec0ff */
[----:B------:R-:W-:-:S03]  /*ac00*/  IMAD.WIDE.U32 R2, R8, -0x45d1745d, RZ ;  /* 0xba2e8ba308027825 */ /* 0x000fc600078e00ff */
[----:B------:R0:W-:Y:S01]  /*ac10*/  @P4 SYNCS.ARRIVE.TRANS64.A1T0 RZ, [R4+URZ+0x198], RZ ;  /* 0x000198ff04ff49a7 */ /* 0x0001e2000810003f */
[----:B------:R-:W-:Y:S01]  /*ac20*/  IMAD.MOV.U32 R2, RZ, RZ, -0x1 ;  /* 0xffffffffff027424 */ /* 0x000fe200078e00ff */
[----:B------:R-:W-:Y:S02]  /*ac30*/  SHF.R.U32.HI R5, RZ, 0x4, R3 ;  /* 0x00000004ff057819 */ /* 0x000fe40000011603 */
[----:B------:R-:W-:-:S03]  /*ac40*/  SEL R3, RZ, 0x1, !P1 ;  /* 0x00000001ff037807 */ /* 0x000fc60004800000 */
[----:B------:R-:W-:Y:S01]  /*ac50*/  IMAD R8, R5, -0x16, R8 ;  /* 0xffffffea05087824 */ /* 0x000fe200078e0208 */
[----:B------:R-:W-:Y:S02]  /*ac60*/  LOP3.LUT R0, R0, R3, RZ, 0x3c, !PT ;  /* 0x0000000300007212 */ /* 0x000fe400078e3cff */
[----:B------:R-:W-:Y:S02]  /*ac70*/  PRMT R3, RZ, 0x7610, R3 ;  /* 0x00007610ff037816 */ /* 0x000fe40000000003 */
[----:B------:R-:W-:Y:S02]  /*ac80*/  @P3 LOP3.LUT R0, R0, 0x1, R5, 0x78, !PT ;  /* 0x0000000100003812 */ /* 0x000fe400078e7805 */
[----:B--2---:R-:W-:-:S04]  /*ac90*/  IADD3 R18, P4, R18, R12, RZ ;  /* 0x0000000c12127210 */ /* 0x004fc80007f9e0ff */
[----:B------:R-:W-:Y:S01]  /*aca0*/  ISETP.GE.U32.AND P1, PT, R18, UR4, PT ;  /* 0x0000000412007c0c */ /* 0x000fe2000bf26070 */
[----:B------:R-:W-:-:S05]  /*acb0*/  IMAD.X R17, R17, 0x1, R23, P4 ;  /* 0x0000000111117824 */ /* 0x000fca00020e0617 */
[----:B------:R-:W-:-:S13]  /*acc0*/  ISETP.GE.U32.AND.EX P1, PT, R17, UR5, PT, P1 ;  /* 0x0000000511007c0c */ /* 0x000fda000bf26110 */
[----:B0-----:R-:W-:Y:S05]  /*acd0*/  @P1 BRA `(.L_x_305) ;  /* 0x0000000400601947 */ /* 0x001fea0003800000 */
[----:B------:R-:W0:Y:S01]  /*ace0*/  S2R R12, SR_CTAID.X ;  /* 0x00000000000c7919 */ /* 0x000e220000002500 */
[----:B------:R-:W-:Y:S01]  /*acf0*/  ULDC.64 UR4, c[0x0][0x628] ;  /* 0x00018a0000047ab9 */ /* 0x000fe20000000a00 */
[----:B------:R-:W-:Y:S01]  /*ad00*/  ULDC UR7, c[0x0][0x630] ;  /* 0x00018c0000077ab9 */ /* 0x000fe20000000800 */
[----:B------:R-:W-:Y:S01]  /*ad10*/  ISETP.NE.U32.AND P1, PT, RZ, UR4, PT ;  /* 0x00000004ff007c0c */ /* 0x000fe2000bf25070 */
[----:B------:R-:W1:Y:S01]  /*ad20*/  S2R R13, SR_CTAID.Y ;  /* 0x00000000000d7919 */ /* 0x000e620000002600 */
[----:B------:R-:W-:Y:S01]  /*ad30*/  ULDC UR8, c[0x0][0x150] ;  /* 0x0000540000087ab9 */ /* 0x000fe20000000800 */
[----:B------:R-:W-:Y:S01]  /*ad40*/  IMAD.MOV.U32 R2, RZ, RZ, R18 ;  /* 0x000000ffff027224 */ /* 0x000fe200078e0012 */
[----:B------:R-:W-:Y:S01]  /*ad50*/  ISETP.NE.AND.EX P1, PT, RZ, UR5, PT, P1 ;  /* 0x00000005ff007c0c */ /* 0x000fe2000bf25310 */
[----:B------:R-:W-:Y:S01]  /*ad60*/  IMAD.MOV.U32 R3, RZ, RZ, R17 ;  /* 0x000000ffff037224 */ /* 0x000fe200078e0011 */
[----:B0-----:R-:W-:-:S11]  /*ad70*/  I2FP.F32.U32 R14, R12 ;  /* 0x0000000c000e7245 */ /* 0x001fd60000201000 */
[----:B------:R-:W-:Y:S05]  /*ad80*/  @!P1 BRA `(.L_x_306) ;  /* 0x0000000000289947 */ /* 0x000fea0003800000 */
[----:B------:R-:W-:Y:S02]  /*ad90*/  ULDC UR6, c[0x0][0x634] ;  /* 0x00018d0000067ab9 */ /* 0x000fe40000000800 */
[----:B------:R-:W-:-:S05]  /*ada0*/  IADD3 R3, P1, R18, UR6, RZ ;  /* 0x0000000612037c10 */ /* 0x000fca000ff3e0ff */
[----:B------:R-:W-:-:S04]  /*adb0*/  IMAD.X R11, RZ, RZ, R17, P1 ;  /* 0x000000ffff0b7224 */ /* 0x000fc800008e0611 */
[----:B------:R-:W-:-:S04]  /*adc0*/  IMAD.WIDE.U32 R4, R11, UR4, RZ ;  /* 0x000000040b047c25 */ /* 0x000fc8000f8e00ff */
[----:B------:R-:W-:-:S04]  /*add0*/  IMAD.WIDE.U32 R4, P1, R3, UR5, R4 ;  /* 0x0000000503047c25 */ /* 0x000fc8000f820004 */
[----:B------:R-:W-:-:S04]  /*ade0*/  IMAD.WIDE.U32 R2, R3, UR4, RZ ;  /* 0x0000000403027c25 */ /* 0x000fc8000f8e00ff */
[----:B------:R-:W-:Y:S01]  /*adf0*/  IMAD.MOV.U32 R2, RZ, RZ, R5 ;  /* 0x000000ffff027224 */ /* 0x000fe200078e0005 */
[----:B------:R-:W-:Y:S01]  /*ae00*/  IADD3 RZ, P3, R3, R4, RZ ;  /* 0x0000000403ff7210 */ /* 0x000fe20007f7e0ff */
[----:B------:R-:W-:-:S04]  /*ae10*/  IMAD.X R3, RZ, RZ, RZ, P1 ;  /* 0x000000ffff037224 */ /* 0x000fc800008e06ff */
[----:B------:R-:W-:-:S08]  /*ae20*/  IMAD.WIDE.U32.X R2, R11, UR5, R2, P3 ;  /* 0x000000050b027c25 */ /* 0x000fd000098e0402 */
.L_x_306:
[----:B------:R-:W0:Y:S01]  /*ae30*/  LDC R21, c[0x0][0x65c] ;  /* 0x00019700ff157b82 */ /* 0x000e220000000800 */
[--C-:B------:R-:W-:Y:S01]  /*ae40*/  SHF.R.U64 R11, R2, UR7, R3.reuse ;  /* 0x00000007020b7c19 */ /* 0x100fe20008001203 */
[----:B------:R-:W-:Y:S01]  /*ae50*/  FMUL R14, R14, UR8 ;  /* 0x000000080e0e7c20 */ /* 0x000fe20008400000 */
[----:B------:R-:W-:Y:S01]  /*ae60*/  SHF.R.U32.HI R2, RZ, UR7, R3 ;  /* 0x00000007ff027c19 */ /* 0x000fe20008011603 */
[----:B------:R-:W-:Y:S01]  /*ae70*/  ULDC UR6, c[0x0][0x154] ;  /* 0x0000550000067ab9 */ /* 0x000fe20000000800 */
[----:B------:R-:W-:Y:S01]  /*ae80*/  IADD3 R15, P1, RZ, -R11, RZ ;  /* 0x8000000bff0f7210 */ /* 0x000fe20007f3e0ff */
[----:B------:R-:W-:Y:S01]  /*ae90*/  ULDC.64 UR4, c[0x0][0x620] ;  /* 0x0001880000047ab9 */ /* 0x000fe20000000a00 */
[----:B-1----:R-:W-:Y:S01]  /*aea0*/  I2FP.F32.U32 R3, R13 ;  /* 0x0000000d00037245 */ /* 0x002fe20000201000 */
[----:B------:R-:W1:Y:S01]  /*aeb0*/  LDC R19, c[0x0][0x144] ;  /* 0x00005100ff137b82 */ /* 0x000e620000000800 */
[----:B------:R-:W2:Y:S01]  /*aec0*/  F2I.U32.TRUNC.NTZ R14, R14 ;  /* 0x0000000e000e7305 */ /* 0x000ea2000020f000 */
[----:B------:R-:W-:-:S02]  /*aed0*/  IMAD.X R2, RZ, RZ, ~R2, P1 ;  /* 0x000000ffff027224 */ /* 0x000fc400008e0e02 */
[----:B------:R-:W-:Y:S01]  /*aee0*/  FMUL R4, R3, UR6 ;  /* 0x0000000603047c20 */ /* 0x000fe20008400000 */
[----:B------:R-:W-:Y:S01]  /*aef0*/  IMAD.MOV.U32 R3, RZ, RZ, R17 ;  /* 0x000000ffff037224 */ /* 0x000fe200078e0011 */
[----:B------:R-:W-:Y:S01]  /*af00*/  ULDC.64 UR6, c[0x0][0x640] ;  /* 0x0001900000067ab9 */ /* 0x000fe20000000a00 */
[----:B------:R-:W-:Y:S01]  /*af10*/  IMAD R2, R2, UR4, RZ ;  /* 0x0000000402027c24 */ /* 0x000fe2000f8e02ff */
[----:B------:R-:W3:Y:S01]  /*af20*/  LDC R20, c[0x0][0x148] ;  /* 0x00005200ff147b82 */ /* 0x000ee20000000800 */
[----:B------:R-:W-:Y:S01]  /*af30*/  ISETP.NE.U32.AND P1, PT, RZ, UR6, PT ;  /* 0x00000006ff007c0c */ /* 0x000fe2000bf25070 */
[----:B------:R-:W4:Y:S01]  /*af40*/  F2I.U32.TRUNC.NTZ R4, R4 ;  /* 0x0000000400047305 */ /* 0x000f22000020f000 */
[----:B------:R-:W-:Y:S02]  /*af50*/  IMAD R5, R15, UR5, R2 ;  /* 0x000000050f057c24 */ /* 0x000fe4000f8e0202 */
[----:B------:R-:W-:Y:S01]  /*af60*/  IMAD.MOV.U32 R2, RZ, RZ, R18 ;  /* 0x000000ffff027224 */ /* 0x000fe200078e0012 */
[----:B------:R-:W-:-:S02]  /*af70*/  ISETP.NE.AND.EX P1, PT, RZ, UR7, PT, P1 ;  /* 0x00000007ff007c0c */ /* 0x000fc4000bf25310 */
[----:B0-----:R-:W-:Y:S01]  /*af80*/  ISETP.NE.AND P4, PT, R21, 0x1, PT ;  /* 0x000000011500780c */ /* 0x001fe20003f85270 */
[----:B------:R-:W-:Y:S01]  /*af90*/  IMAD.WIDE.U32 R2, R15, UR4, R2 ;  /* 0x000000040f027c25 */ /* 0x000fe2000f8e0002 */
[----:B------:R-:W-:-:S03]  /*afa0*/  ULDC UR4, c[0x0][0x618] ;  /* 0x0001860000047ab9 */ /* 0x000fc60000000800 */
[----:B--2---:R-:W-:Y:S02]  /*afb0*/  IMAD.MOV R14, RZ, RZ, -R14 ;  /* 0x000000ffff0e7224 */ /* 0x004fe400078e0a0e */
[----:B------:R-:W-:Y:S02]  /*afc0*/  IMAD.IADD R3, R3, 0x1, R5 ;  /* 0x0000000103037824 */ /* 0x000fe400078e0205 */
[----:B-1----:R-:W-:-:S03]  /*afd0*/  IMAD R12, R19, R14, R12 ;  /* 0x0000000e130c7224 */ /* 0x002fc600078e020c */
[--C-:B------:R-:W-:Y:S01]  /*afe0*/  SHF.R.U64 R14, R2, UR4, R3.reuse ;  /* 0x00000004020e7c19 */ /* 0x100fe20008001203 */
[----:B----4-:R-:W-:Y:S01]  /*aff0*/  IMAD.MOV R2, RZ, RZ, -R4 ;  /* 0x000000ffff027224 */ /* 0x010fe200078e0a04 */
[----:B------:R-:W-:Y:S01]  /*b000*/  SHF.R.U32.HI R3, RZ, UR4, R3 ;  /* 0x00000004ff037c19 */ /* 0x000fe20008011603 */
[----:B------:R-:W-:Y:S02]  /*b010*/  ULDC UR4, c[0x0][0x608] ;  /* 0x0001820000047ab9 */ /* 0x000fe40000000800 */
[----:B---3--:R-:W-:Y:S01]  /*b020*/  @P4 IMAD R12, R20, R2, R13 ;  /* 0x00000002140c4224 */ /* 0x008fe200078e020d */
[--C-:B------:R-:W-:Y:S02]  /*b030*/  SHF.R.U64 R19, R14, UR4, R3.reuse ;  /* 0x000000040e137c19 */ /* 0x100fe40008001203 */
[----:B------:R-:W-:Y:S01]  /*b040*/  SHF.R.U32.HI R2, RZ, UR4, R3 ;  /* 0x00000004ff027c19 */ /* 0x000fe20008011603 */
[----:B------:R-:W-:-:S03]  /*b050*/  ULDC UR4, c[0x0][0x658] ;  /* 0x0001960000047ab9 */ /* 0x000fc60000000800 */
[--C-:B------:R-:W-:Y:S02]  /*b060*/  SHF.R.U64 R13, R19, UR4, R2.reuse ;  /* 0x00000004130d7c19 */ /* 0x100fe40008001202 */
[----:B------:R-:W-:-:S03]  /*b070*/  SHF.R.U32.HI R2, RZ, UR4, R2 ;  /* 0x00000004ff027c19 */ /* 0x000fc60008011602 */
[----:B------:R-:W-:Y:S02]  /*b080*/  IMAD.MOV.U32 R4, RZ, RZ, R13 ;  /* 0x000000ffff047224 */ /* 0x000fe400078e000d */
[----:B------:R-:W-:Y:S01]  /*b090*/  IMAD.MOV.U32 R3, RZ, RZ, R2 ;  /* 0x000000ffff037224 */ /* 0x000fe200078e0002 */
[----:B------:R-:W-:Y:S06]  /*b0a0*/  @!P1 BRA `(.L_x_307) ;  /* 0x00000000002c9947 */ /* 0x000fec0003800000 */
        /* <DEDUP_REMOVED lines=9> */
[----:B------:R-:W-:-:S04]  /*b140*/  IMAD.WIDE.U32.X R2, R15, UR7, R2, P3 ;  /* 0x000000070f027c25 */ /* 0x000fc800098e0402 */
[----:B------:R-:W-:-:S07]  /*b150*/  IMAD.MOV.U32 R4, RZ, RZ, R2 ;  /* 0x000000ffff047224 */ /* 0x000fce00078e0002 */
.L_x_307:
[----:B------:R-:W-:Y:S01]  /*b160*/  ULDC UR4, c[0x0][0x648] ;  /* 0x0001920000047ab9 */ /* 0x000fe20000000800 */
[----:B------:R-:W-:Y:S01]  /*b170*/  LOP3.LUT R2, R19, UR16, RZ, 0xc0, !PT ;  /* 0x0000001013027c12 */ /* 0x000fe2000f8ec0ff */
[----:B------:R-:W-:Y:S01]  /*b180*/  ULDC UR5, c[0x0][0x610] ;  /* 0x0001840000057ab9 */ /* 0x000fe20000000800 */
[----:B------:R-:W-:Y:S01]  /*b190*/  SHF.R.U64 R3, R4, UR4, R3 ;  /* 0x0000000404037c19 */ /* 0x000fe20008001203 */
[----:B------:R-:W-:Y:S01]  /*b1a0*/  ULDC UR4, c[0x0][0x638] ;  /* 0x00018e0000047ab9 */ /* 0x000fe20000000800 */
[----:B------:R-:W-:-:S03]  /*b1b0*/  LOP3.LUT R14, R14, UR15, RZ, 0xc0, !PT ;  /* 0x0000000f0e0e7c12 */ /* 0x000fc6000f8ec0ff */
[----:B------:R-:W-:Y:S02]  /*b1c0*/  IMAD.MOV R4, RZ, RZ, -R3 ;  /* 0x000000ffff047224 */ /* 0x000fe400078e0a03 */
[----:B------:R-:W-:Y:S02]  /*b1d0*/  IMAD R3, R3, UR17, R2 ;  /* 0x0000001103037c24 */ /* 0x000fe4000f8e0202 */
[----:B------:R-:W-:Y:S01]  /*b1e0*/  IMAD R13, R4, UR4, R13 ;  /* 0x00000004040d7c24 */ /* 0x000fe2000f8e020d */
[----:B------:R-:W-:Y:S01]  /*b1f0*/  ULDC UR4, c[0x0][0x600] ;  /* 0x0001800000047ab9 */ /* 0x000fe20000000800 */
[----:B------:R-:W-:Y:S02]  /*b200*/  IMAD R12, R3, UR5, R12 ;  /* 0x00000005030c7c24 */ /* 0x000fe4000f8e020c */
[----:B------:R-:W-:Y:S02]  /*b210*/  IMAD R13, R13, UR4, R14 ;  /* 0x000000040d0d7c24 */ /* 0x000fe4000f8e020e */
[----:B------:R-:W-:-:S02]  /*b220*/  IMAD.MOV.U32 R3, RZ, RZ, 0x1 ;  /* 0x00000001ff037424 */ /* 0x000fc400078e00ff */
[----:B------:R-:W-:Y:S01]  /*b230*/  IMAD.MOV.U32 R2, RZ, RZ, R11 ;  /* 0x000000ffff027224 */ /* 0x000fe200078e000b */
[----:B------:R-:W-:Y:S02]  /*b240*/  SEL R22, R13, R12, !P4 ;  /* 0x0000000c0d167207 */ /* 0x000fe40006000000 */
[----:B------:R-:W-:-:S07]  /*b250*/  SEL R19, R12, R13, !P4 ;  /* 0x0000000d0c137207 */ /* 0x000fce0006000000 */
.L_x_305:
[----:B------:R-:W-:Y:S05]  /*b260*/  BSYNC B1 ;  /* 0x0000000000017941 */ /* 0x000fea0003800000 */
.L_x_304:
[----:B------:R-:W-:-:S13]  /*b270*/  LOP3.LUT P1, RZ, R3, 0xff, RZ, 0xc0, !PT ;  /* 0x000000ff03ff7812 */ /* 0x000fda000782c0ff */
[----:B------:R-:W-:Y:S05]  /*b280*/  @P1 BRA `(.L_x_308) ;  /* 0xfffffff400241947 */ /* 0x000fea000383ffff */
[----:B------:R-:W-:Y:S05]  /*b290*/  BSYNC B0 ;  /* 0x0000000000007941 */ /* 0x000fea0003800000 */
.L_x_296:
[----:B------:R-:W-:-:S03]  /*b2a0*/  UMOV UR4, 0xffffffff ;  /* 0xffffffff00047882 */ /* 0x000fc60000000000 */
[----:B------:R-:W-:Y:S05]  /*b2b0*/  BRA.DIV UR4, `(.L_x_309) ;  /* 0x0000000e04c87947 */ /* 0x000fea000b800000 */
[----:B------:R-:W-:-:S13]  /*b2c0*/  ELECT P6, URZ, PT ;  /* 0x00000000003f782f */ /* 0x000fda00038c0000 */
.L_x_343:
[----:B------:R-:W-:Y:S04]  /*b2d0*/  BSSY B0, `(.L_x_310) ;  /* 0x00000cd000007945 */ /* 0x000fe80003800000 */
[----:B------:R-:W-:Y:S05]  /*b2e0*/  @!P6 BRA `(.L_x_311) ;  /* 0x0000000c002ce947 */ /* 0x000fea0003800000 */
[----:B------:R-:W-:-:S04]  /*b2f0*/  LOP3.LUT R16, R16, 0x2, RZ, 0xfc, !PT ;  /* 0x0000000210107812 */ /* 0x000fc800078efcff */
[----:B------:R-:W-:-:S13]  /*b300*/  ISETP.NE.AND P0, PT, R16, 0x3, PT ;  /* 0x000000031000780c */ /* 0x000fda0003f05270 */
[----:B------:R-:W-:Y:S05]  /*b310*/  @!P0 BRA `(.L_x_312) ;  /* 0x0000000000048947 */ /* 0x000fea0003800000 */
[----:B------:R-:W-:Y:S01]  /*b320*/  BPT.TRAP 0x1 ;  /* 0x000000040000795c */ /* 0x000fe20000300000 */
.L_x_312:
[----:B------:R-:W0:Y:S01]  /*b330*/  S2R R3, SR_CgaCtaId ;  /* 0x0000000000037919 */ /* 0x000e220000008800 */
[----:B------:R-:W-:-:S04]  /*b340*/  MOV R2, 0x400 ;  /* 0x0000040000027802 */ /* 0x000fc80000000f00 */
[----:B0-----:R-:W-:Y:S02]  /*b350*/  LEA R3, R3, R2, 0x18 ;  /* 0x0000000203037211 */ /* 0x001fe400078ec0ff */
[----:B------:R-:W-:-:S03]  /*b360*/  SHF.L.U32 R2, R0, 0x1f, RZ ;  /* 0x0000001f00027819 */ /* 0x000fc600000006ff */
[----:B------:R-:W-:-:S04]  /*b370*/  VIADD R3, R3, 0xb0 ;  /* 0x000000b003037836 */ /* 0x000fc80000000000 */
[C---:B------:R-:W-:Y:S02]  /*b380*/  IMAD R7, R8.reuse, 0x8, R3 ;  /* 0x0000000808077824 */ /* 0x040fe400078e0203 */
[----:B------:R-:W-:Y:S02]  /*b390*/  VIADD R8, R8, 0x1 ;  /* 0x0000000108087836 */ /* 0x000fe40000000000 */
[----:B------:R-:W0:Y:S03]  /*b3a0*/  SYNCS.PHASECHK.TRANS64.TRYWAIT P0, [R7+URZ], R2 ;  /* 0x00000002070075a7 */ /* 0x000e26000800017f */
[----:B------:R-:W-:-:S04]  /*b3b0*/  ISETP.NE.AND P1, PT, R8, 0x16, PT ;  /* 0x000000160800780c */ /* 0x000fc80003f25270 */
[----:B------:R-:W-:Y:S02]  /*b3c0*/  SEL R5, RZ, 0x1, P1 ;  /* 0x00000001ff057807 */ /* 0x000fe40000800000 */
[----:B------:R-:W-:Y:S02]  /*b3d0*/  SEL R8, R8, RZ, P1 ;  /* 0x000000ff08087207 */ /* 0x000fe40000800000 */
[----:B------:R-:W-:-:S03]  /*b3e0*/  LOP3.LUT R5, R0, R5, RZ, 0x3c, !PT ;  /* 0x0000000500057212 */ /* 0x000fc600078e3cff */
[----:B------:R-:W-:Y:S01]  /*b3f0*/  IMAD R9, R8, 0x8, R3 ;  /* 0x0000000808097824 */ /* 0x000fe200078e0203 */
[----:B------:R-:W-:Y:S01]  /*b400*/  SHF.L.U32 R4, R5, 0x1f, RZ ;  /* 0x0000001f05047819 */ /* 0x000fe200000006ff */
[----:B0-----:R-:W-:Y:S06]  /*b410*/  @!P0 BRA `(.L_x_313) ;  /* 0x0000000c00908947 */ /* 0x001fec0003800000 */
.L_x_344:
[----:B------:R-:W1:Y:S01]  /*b420*/  SYNCS.PHASECHK.TRANS64.TRYWAIT P0, [R9+URZ], R4 ;  /* 0x00000004090075a7 */ /* 0x000e62000800017f */
[----:B------:R-:W-:-:S05]  /*b430*/  VIADD R0, R8, 0x1 ;  /* 0x0000000108007836 */ /* 0x000fca0000000000 */
[----:B------:R-:W-:-:S04]  /*b440*/  ISETP.NE.AND P1, PT, R0, 0x16, PT ;  /* 0x000000160000780c */ /* 0x000fc80003f25270 */
[----:B0-----:R-:W-:Y:S02]  /*b450*/  SEL R2, RZ, 0x1, P1 ;  /* 0x00000001ff027807 */ /* 0x001fe40000800000 */
[----:B------:R-:W-:Y:S02]  /*b460*/  SEL R0, R0, RZ, P1 ;  /* 0x000000ff00007207 */ /* 0x000fe40000800000 */
[----:B------:R-:W-:-:S03]  /*b470*/  LOP3.LUT R7, R5, R2, RZ, 0x3c, !PT ;  /* 0x0000000205077212 */ /* 0x000fc600078e3cff */
[----:B------:R-:W-:Y:S01]  /*b480*/  IMAD R6, R0, 0x8, R3 ;  /* 0x0000000800067824 */ /* 0x000fe200078e0203 */
[----:B------:R-:W-:Y:S01]  /*b490*/  SHF.L.U32 R5, R7, 0x1f, RZ ;  /* 0x0000001f07057819 */ /* 0x000fe200000006ff */
[----:B-1----:R-:W-:Y:S06]  /*b4a0*/  @!P0 BRA `(.L_x_314) ;  /* 0x0000000c00808947 */ /* 0x002fec0003800000 */
.L_x_345:
[----:B------:R-:W1:Y:S01]  /*b4b0*/  SYNCS.PHASECHK.TRANS64.TRYWAIT P0, [R6+URZ], R5 ;  /* 0x00000005060075a7 */ /* 0x000e62000800017f */
[----:B------:R-:W-:-:S05]  /*b4c0*/  VIADD R0, R0, 0x1 ;  /* 0x0000000100007836 */ /* 0x000fca0000000000 */
[----:B------:R-:W-:-:S04]  /*b4d0*/  ISETP.NE.AND P1, PT, R0, 0x16, PT ;  /* 0x000000160000780c */ /* 0x000fc80003f25270 */
[----:B------:R-:W-:Y:S02]  /*b4e0*/  SEL R2, RZ, 0x1, P1 ;  /* 0x00000001ff027807 */ /* 0x000fe40000800000 */
[----:B------:R-:W-:Y:S02]  /*b4f0*/  SEL R0, R0, RZ, P1 ;  /* 0x000000ff00007207 */ /* 0x000fe40000800000 */
[----:B------:R-:W-:-:S03]  /*b500*/  LOP3.LUT R7, R7, R2, RZ, 0x3c, !PT ;  /* 0x0000000207077212 */ /* 0x000fc600078e3cff */
[----:B0-----:R-:W-:Y:S01]  /*b510*/  IMAD R9, R0, 0x8, R3 ;  /* 0x0000000800097824 */ /* 0x001fe200078e0203 */
[----:B------:R-:W-:Y:S01]  /*b520*/  SHF.L.U32 R4, R7, 0x1f, RZ ;  /* 0x0000001f07047819 */ /* 0x000fe200000006ff */
[----:B-1----:R-:W-:Y:S06]  /*b530*/  @!P0 BRA `(.L_x_315) ;  /* 0x0000000c00708947 */ /* 0x002fec0003800000 */
.L_x_346:
        /* <DEDUP_REMOVED lines=9> */
.L_x_347:
        /* <DEDUP_REMOVED lines=9> */
.L_x_348:
        /* <DEDUP_REMOVED lines=9> */
.L_x_349:
        /* <DEDUP_REMOVED lines=9> */
.L_x_350:
        /* <DEDUP_REMOVED lines=9> */
.L_x_351:
        /* <DEDUP_REMOVED lines=9> */
.L_x_352:
        /* <DEDUP_REMOVED lines=9> */
.L_x_353:
        /* <DEDUP_REMOVED lines=9> */
.L_x_354:
        /* <DEDUP_REMOVED lines=9> */
.L_x_355:
        /* <DEDUP_REMOVED lines=9> */
.L_x_356:
        /* <DEDUP_REMOVED lines=9> */
.L_x_357:
        /* <DEDUP_REMOVED lines=9> */
.L_x_358:
        /* <DEDUP_REMOVED lines=9> */
.L_x_359:
        /* <DEDUP_REMOVED lines=9> */
.L_x_360:
        /* <DEDUP_REMOVED lines=9> */
.L_x_361:
        /* <DEDUP_REMOVED lines=9> */
.L_x_362:
        /* <DEDUP_REMOVED lines=9> */
.L_x_363:
[----:B------:R-:W1:Y:S01]  /*bed0*/  SYNCS.PHASECHK.TRANS64.TRYWAIT P0, [R6+URZ], R5 ;  /* 0x00000005060075a7 */ /* 0x000e62000800017f */
[----:B------:R-:W-:-:S05]  /*bee0*/  VIADD R0, R0, 0x1 ;  /* 0x0000000100007836 */ /* 0x000fca0000000000 */
[----:B------:R-:W-:-:S04]  /*bef0*/  ISETP.NE.AND P1, PT, R0, 0x16, PT ;  /* 0x000000160000780c */ /* 0x000fc80003f25270 */
[----:B------:R-:W-:Y:S02]  /*bf00*/  SEL R2, RZ, 0x1, P1 ;  /* 0x00000001ff027807 */ /* 0x000fe40000800000 */
[----:B------:R-:W-:Y:S02]  /*bf10*/  SEL R0, R0, RZ, P1 ;  /* 0x000000ff00007207 */ /* 0x000fe40000800000 */
[----:B------:R-:W-:Y:S01]  /*bf20*/  LOP3.LUT R2, R7, R2, RZ, 0x3c, !PT ;  /* 0x0000000207027212 */ /* 0x000fe200078e3cff */
[----:B-1----:R-:W-:Y:S06]  /*bf30*/  @!P0 BRA `(.L_x_333) ;  /* 0x0000000800588947 */ /* 0x002fec0003800000 */
.L_x_364:
[----:B------:R-:W-:Y:S01]  /*bf40*/  IMAD R3, R0, 0x8, R3 ;  /* 0x0000000800037824 */ /* 0x000fe200078e0203 */
[----:B------:R-:W-:-:S07]  /*bf50*/  SHF.L.U32 R0, R2, 0x1f, RZ ;  /* 0x0000001f02007819 */ /* 0x000fce00000006ff */
.L_x_334:
[----:B--2---:R2:W3:Y:S02]  /*bf60*/  SYNCS.PHASECHK.TRANS64.TRYWAIT P0, [R3+URZ], R0 ;  /* 0x00000000030075a7 */ /* 0x0044e4000800017f */
[----:B---3--:R-:W-:Y:S05]  /*bf70*/  @!P0 NANOSLEEP.SYNCS 0x989680 ;  /* 0x009896800000895d */ /* 0x008fea0003900000 */
[----:B------:R-:W3:Y:S02]  /*bf80*/  @!P0 SYNCS.PHASECHK.TRANS64 P0, [R3+URZ], R0 ;  /* 0x00000000030085a7 */ /* 0x000ee4000800007f */
[----:B---3--:R-:W-:Y:S05]  /*bf90*/  @!P0 BRA `(.L_x_334) ;  /* 0xfffffffc00f08947 */ /* 0x008fea000383ffff */
.L_x_311:
[----:B------:R-:W-:Y:S05]  /*bfa0*/  BSYNC B0 ;  /* 0x0000000000007941 */ /* 0x000fea0003800000 */
.L_x_310:
[----:B------:R-:W-:Y:S05]  /*bfb0*/  EXIT ;  /* 0x000000000000794d */ /* 0x000fea0003800000 */
.L_x_20:
[----:B-1----:R1:W2:Y:S02]  /*bfc0*/  SYNCS.PHASECHK.TRANS64.TRYWAIT P0, [R161+URZ], R0 ;  /* 0x00000000a10075a7 */ /* 0x0022a4000800017f */
[----:B--2---:R-:W-:Y:S05]  /*bfd0*/  @!P0 NANOSLEEP.SYNCS 0x989680 ;  /* 0x009896800000895d */ /* 0x004fea0003900000 */
[----:B------:R-:W2:Y:S02]  /*bfe0*/  @!P0 SYNCS.PHASECHK.TRANS64 P0, [R161+URZ], R0 ;  /* 0x00000000a10085a7 */ /* 0x000ea4000800007f */
[----:B--2---:R-:W-:Y:S05]  /*bff0*/  @!P0 BRA `(.L_x_20) ;  /* 0xfffffffc00f08947 */ /* 0x004fea000383ffff */
[----:B------:R-:W-:Y:S05]  /*c000*/  BRA `(.L_x_335) ;  /* 0xffffff5800507947 */ /* 0x000fea000383ffff */
.L_x_25:
[----:B--2---:R2:W3:Y:S02]  /*c010*/  SYNCS.PHASECHK.TRANS64.TRYWAIT P1, [R3+URZ], R0 ;  /* 0x00000000030075a7 */ /* 0x0044e4000802017f */
[----:B---3--:R-:W-:Y:S05]  /*c020*/  @!P1 NANOSLEEP.SYNCS 0x989680 ;  /* 0x009896800000995d */ /* 0x008fea0003900000 */
[----:B------:R-:W3:Y:S02]  /*c030*/  @!P1 SYNCS.PHASECHK.TRANS64 P1, [R3+URZ], R0 ;  /* 0x00000000030095a7 */ /* 0x000ee4000802007f */
[----:B---3--:R-:W-:Y:S05]  /*c040*/  @!P1 BRA `(.L_x_25) ;  /* 0xfffffffc00f09947 */ /* 0x008fea000383ffff */
[----:B------:R-:W-:Y:S05]  /*c050*/  BRA `(.L_x_24) ;  /* 0xffffff5800bc7947 */ /* 0x000fea000383ffff */
.L_x_30:
[----:B--2---:R-:W-:-:S04]  /*c060*/  IMAD.U32 R5, RZ, RZ, UR4 ;  /* 0x00000004ff057e24 */ /* 0x004fc8000f8e00ff */
[----:B------:R2:W3:Y:S03]  /*c070*/  SYNCS.PHASECHK.TRANS64.TRYWAIT P1, [R5+URZ], R4 ;  /* 0x00000004050075a7 */ /* 0x0004e6000802017f */
[----:B---3--:R-:W-:Y:S05]  /*c080*/  @!P1 NANOSLEEP.SYNCS 0x989680 ;  /* 0x009896800000995d */ /* 0x008fea0003900000 */
[----:B------:R-:W3:Y:S02]  /*c090*/  @!P1 SYNCS.PHASECHK.TRANS64 P1, [R5+URZ], R4 ;  /* 0x00000004050095a7 */ /* 0x000ee4000802007f */
[----:B---3--:R-:W-:Y:S05]  /*c0a0*/  @!P1 BRA `(.L_x_30) ;  /* 0xfffffffc00ec9947 */ /* 0x008fea000383ffff */
[----:B------:R-:W-:Y:S05]  /*c0b0*/  BRA `(.L_x_29) ;  /* 0xffffff5c00307947 */ /* 0x000fea000383ffff */
.L_x_36:
[----:B-1----:R1:W2:Y:S02]  /*c0c0*/  SYNCS.PHASECHK.TRANS64.TRYWAIT P0, [R161+URZ+0x10], R0 ;  /* 0x00001000a10075a7 */ /* 0x0022a4000800017f */
[----:B--2---:R-:W-:Y:S05]  /*c0d0*/  @!P0 NANOSLEEP.SYNCS 0x989680 ;  /* 0x009896800000895d */ /* 0x004fea0003900000 */
[----:B------:R-:W2:Y:S02]  /*c0e0*/  @!P0 SYNCS.PHASECHK.TRANS64 P0, [R161+URZ+0x10], R0 ;  /* 0x00001000a10085a7 */ /* 0x000ea4000800007f */
[----:B--2---:R-:W-:Y:S05]  /*c0f0*/  @!P0 BRA `(.L_x_36) ;  /* 0xfffffffc00f08947 */ /* 0x004fea000383ffff */
[----:B------:R-:W-:Y:S05]  /*c100*/  BRA `(.L_x_336) ;  /* 0xffffff6000207947 */ /* 0x000fea000383ffff */
.L_x_297:
[----:B------:R-:W-:Y:S01]  /*c110*/  BSSY B1, `(.L_x_337) ;  /* 0x0000006000017945 */ /* 0x000fe20003800000 */
[----:B------:R-:W-:-:S07]  /*c120*/  IMAD.MOV.U32 R15, RZ, RZ, -0x1 ;  /* 0xffffffffff0f7424 */ /* 0x000fce00078e00ff */
[----:B-----5:R-:W-:Y:S05]  /*c130*/  WARPSYNC.COLLECTIVE R15, `(.L_x_338) ;  /* 0x000000000f0c7348 */ /* 0x020fea0003c00000 */
[----:B------:R-:W-:Y:S02]  /*c140*/  ELECT P6, UR62, PT ;  /* 0x00000000003e782f */ /* 0x000fe400038c0000 */
[----:B------:R-:W-:Y:S01]  /*c150*/  MOV R14, UR62 ;  /* 0x0000003e000e7c02 */ /* 0x000fe20008000f00 */
[----:B-----5:R-:W-:Y:S10]  /*c160*/  ENDCOLLECTIVE ;  /* 0x000000000000791b */ /* 0x020ff40003800000 */
.L_x_338:
[----:B------:R-:W-:Y:S05]  /*c170*/  BSYNC B1 ;  /* 0x0000000000017941 */ /* 0x000fea0003800000 */
.L_x_337:
[----:B------:R-:W-:Y:S05]  /*c180*/  BRA `(.L_x_339) ;  /* 0xffffffe400707947 */ /* 0x000fea000383ffff */
.L_x_300:
[----:B0-----:R0:W1:Y:S02]  /*c190*/  SYNCS.PHASECHK.TRANS64.TRYWAIT P1, [R12+URZ+0xb0], R5 ;  /* 0x0000b0050c0075a7 */ /* 0x001064000802017f */
[----:B-1----:R-:W-:Y:S05]  /*c1a0*/  @!P1 NANOSLEEP.SYNCS 0x989680 ;  /* 0x009896800000995d */ /* 0x002fea0003900000 */
[----:B------:R-:W1:Y:S02]  /*c1b0*/  @!P1 SYNCS.PHASECHK.TRANS64 P1, [R12+URZ+0xb0], R5 ;  /* 0x0000b0050c0095a7 */ /* 0x000e64000802007f */
[----:B-1----:R-:W-:Y:S05]  /*c1c0*/  @!P1 BRA `(.L_x_300) ;  /* 0xfffffffc00f09947 */ /* 0x002fea000383ffff */
[----:B------:R-:W-:Y:S05]  /*c1d0*/  BRA `(.L_x_340) ;  /* 0xffffffe400a47947 */ /* 0x000fea000383ffff */
.L_x_309:
[----:B------:R-:W-:Y:S01]  /*c1e0*/  BSSY B0, `(.L_x_341) ;  /* 0x0000006000007945 */ /* 0x000fe20003800000 */
[----:B------:R-:W-:-:S07]  /*c1f0*/  IMAD.MOV.U32 R15, RZ, RZ, -0x1 ;  /* 0xffffffffff0f7424 */ /* 0x000fce00078e00ff */
[----:B-----5:R-:W-:Y:S05]  /*c200*/  WARPSYNC.COLLECTIVE R15, `(.L_x_342) ;  /* 0x000000000f0c7348 */ /* 0x020fea0003c00000 */
[----:B------:R-:W-:Y:S02]  /*c210*/  ELECT P6, UR62, PT ;  /* 0x00000000003e782f */ /* 0x000fe400038c0000 */
[----:B------:R-:W-:Y:S01]  /*c220*/  MOV R14, UR62 ;  /* 0x0000003e000e7c02 */ /* 0x000fe20008000f00 */
[----:B-----5:R-:W-:Y:S10]  /*c230*/  ENDCOLLECTIVE ;  /* 0x000000000000791b */ /* 0x020ff40003800000 */
.L_x_342:
[----:B------:R-:W-:Y:S05]  /*c240*/  BSYNC B0 ;  /* 0x0000000000007941 */ /* 0x000fea0003800000 */
.L_x_341:
[----:B------:R-:W-:Y:S05]  /*c250*/  BRA `(.L_x_343) ;  /* 0xfffffff0001c7947 */ /* 0x000fea000383ffff */
.L_x_313:
[----:B0-----:R0:W1:Y:S02]  /*c260*/  SYNCS.PHASECHK.TRANS64.TRYWAIT P0, [R7+URZ], R2 ;  /* 0x00000002070075a7 */ /* 0x001064000800017f */
[----:B-1----:R-:W-:Y:S05]  /*c270*/  @!P0 NANOSLEEP.SYNCS 0x989680 ;  /* 0x009896800000895d */ /* 0x002fea0003900000 */
[----:B------:R-:W1:Y:S02]  /*c280*/  @!P0 SYNCS.PHASECHK.TRANS64 P0, [R7+URZ], R2 ;  /* 0x00000002070085a7 */ /* 0x000e64000800007f */
[----:B-1----:R-:W-:Y:S05]  /*c290*/  @!P0 BRA `(.L_x_313) ;  /* 0xfffffffc00f08947 */ /* 0x002fea000383ffff */
[----:B------:R-:W-:Y:S05]  /*c2a0*/  BRA `(.L_x_344) ;  /* 0xfffffff0005c7947 */ /* 0x000fea000383ffff */
.L_x_314:
[----:B0-----:R0:W1:Y:S02]  /*c2b0*/  SYNCS.PHASECHK.TRANS64.TRYWAIT P0, [R9+URZ], R4 ;  /* 0x00000004090075a7 */ /* 0x001064000800017f */
[----:B-1----:R-:W-:Y:S05]  /*c2c0*/  @!P0 NANOSLEEP.SYNCS 0x989680 ;  /* 0x009896800000895d */ /* 0x002fea0003900000 */
[----:B------:R-:W1:Y:S02]  /*c2d0*/  @!P0 SYNCS.PHASECHK.TRANS64 P0, [R9+URZ], R4 ;  /* 0x00000004090085a7 */ /* 0x000e64000800007f */
[----:B-1----:R-:W-:Y:S05]  /*c2e0*/  @!P0 BRA `(.L_x_314) ;  /* 0xfffffffc00f08947 */ /* 0x002fea000383ffff */
[----:B------:R-:W-:Y:S05]  /*c2f0*/  BRA `(.L_x_345) ;  /* 0xfffffff0006c7947 */ /* 0x000fea000383ffff */
.L_x_315:
[----:B0-----:R0:W1:Y:S02]  /*c300*/  SYNCS.PHASECHK.TRANS64.TRYWAIT P0, [R6+URZ], R5 ;  /* 0x00000005060075a7 */ /* 0x001064000800017f */
[----:B-1----:R-:W-:Y:S05]  /*c310*/  @!P0 NANOSLEEP.SYNCS 0x989680 ;  /* 0x009896800000895d */ /* 0x002fea0003900000 */
[----:B------:R-:W1:Y:S02]  /*c320*/  @!P0 SYNCS.PHASECHK.TRANS64 P0, [R6+URZ], R5 ;  /* 0x00000005060085a7 */ /* 0x000e64000800007f */
[----:B-1----:R-:W-:Y:S05]  /*c330*/  @!P0 BRA `(.L_x_315) ;  /* 0xfffffffc00f08947 */ /* 0x002fea000383ffff */
[----:B------:R-:W-:Y:S05]  /*c340*/  BRA `(.L_x_346) ;  /* 0xfffffff0007c7947 */ /* 0x000fea000383ffff */
.L_x_316:
[----:B0-----:R0:W1:Y:S02]  /*c350*/  SYNCS.PHASECHK.TRANS64.TRYWAIT P0, [R9+URZ], R4 ;  /* 0x00000004090075a7 */ /* 0x001064000800017f */
[----:B-1----:R-:W-:Y:S05]  /*c360*/  @!P0 NANOSLEEP.SYNCS 0x989680 ;  /* 0x009896800000895d */ /* 0x002fea0003900000 */
[----:B------:R-:W1:Y:S02]  /*c370*/  @!P0 SYNCS.PHASECHK.TRANS64 P0, [R9+URZ], R4 ;  /* 0x00000004090085a7 */ /* 0x000e64000800007f */
[----:B-1----:R-:W-:Y:S05]  /*c380*/  @!P0 BRA `(.L_x_316) ;  /* 0xfffffffc00f08947 */ /* 0x002fea000383ffff */
[----:B------:R-:W-:Y:S05]  /*c390*/  BRA `(.L_x_347) ;  /* 0xfffffff0008c7947 */ /* 0x000fea000383ffff */
.L_x_317:
[----:B0-----:R0:W1:Y:S02]  /*c3a0*/  SYNCS.PHASECHK.TRANS64.TRYWAIT P0, [R6+URZ], R5 ;  /* 0x00000005060075a7 */ /* 0x001064000800017f */
[----:B-1----:R-:W-:Y:S05]  /*c3b0*/  @!P0 NANOSLEEP.SYNCS 0x989680 ;  /* 0x009896800000895d */ /* 0x002fea0003900000 */
[----:B------:R-:W1:Y:S02]  /*c3c0*/  @!P0 SYNCS.PHASECHK.TRANS64 P0, [R6+URZ], R5 ;  /* 0x00000005060085a7 */ /* 0x000e64000800007f */
[----:B-1----:R-:W-:Y:S05]  /*c3d0*/  @!P0 BRA `(.L_x_317) ;  /* 0xfffffffc00f08947 */ /* 0x002fea000383ffff */
[----:B------:R-:W-:Y:S05]  /*c3e0*/  BRA `(.L_x_348) ;  /* 0xfffffff0009c7947 */ /* 0x000fea000383ffff */
.L_x_318:
[----:B0-----:R0:W1:Y:S02]  /*c3f0*/  SYNCS.PHASECHK.TRANS64.TRYWAIT P0, [R9+URZ], R4 ;  /* 0x00000004090075a7 */ /* 0x001064000800017f */
[----:B-1----:R-:W-:Y:S05]  /*c400*/  @!P0 NANOSLEEP.SYNCS 0x989680 ;  /* 0x009896800000895d */ /* 0x002fea0003900000 */
[----:B------:R-:W1:Y:S02]  /*c410*/  @!P0 SYNCS.PHASECHK.TRANS64 P0, [R9+URZ], R4 ;  /* 0x00000004090085a7 */ /* 0x000e64000800007f */
[----:B-1----:R-:W-:Y:S05]  /*c420*/  @!P0 BRA `(.L_x_318) ;  /* 0xfffffffc00f08947 */ /* 0x002fea000383ffff */
[----:B------:R-:W-:Y:S05]  /*c430*/  BRA `(.L_x_349) ;  /* 0xfffffff000ac7947 */ /* 0x000fea000383ffff */
.L_x_319:
[----:B0-----:R0:W1:Y:S02]  /*c440*/  SYNCS.PHASECHK.TRANS64.TRYWAIT P0, [R6+URZ], R5 ;  /* 0x00000005060075a7 */ /* 0x001064000800017f */
[----:B-1----:R-:W-:Y:S05]  /*c450*/  @!P0 NANOSLEEP.SYNCS 0x989680 ;  /* 0x009896800000895d */ /* 0x002fea0003900000 */
[----:B------:R-:W1:Y:S02]  /*c460*/  @!P0 SYNCS.PHASECHK.TRANS64 P0, [R6+URZ], R5 ;  /* 0x00000005060085a7 */ /* 0x000e64000800007f */
[----:B-1----:R-:W-:Y:S05]  /*c470*/  @!P0 BRA `(.L_x_319) ;  /* 0xfffffffc00f08947 */ /* 0x002fea000383ffff */
[----:B------:R-:W-:Y:S05]  /*c480*/  BRA `(.L_x_350) ;  /* 0xfffffff000bc7947 */ /* 0x000fea000383ffff */
.L_x_320:
[----:B0-----:R0:W1:Y:S02]  /*c490*/  SYNCS.PHASECHK.TRANS64.TRYWAIT P0, [R9+URZ], R4 ;  /* 0x00000004090075a7 */ /* 0x001064000800017f */
[----:B-1----:R-:W-:Y:S05]  /*c4a0*/  @!P0 NANOSLEEP.SYNCS 0x989680 ;  /* 0x009896800000895d */ /* 0x002fea0003900000 */
[----:B------:R-:W1:Y:S02]  /*c4b0*/  @!P0 SYNCS.PHASECHK.TRANS64 P0, [R9+URZ], R4 ;  /* 0x00000004090085a7 */ /* 0x000e64000800007f */
[----:B-1----:R-:W-:Y:S05]  /*c4c0*/  @!P0 BRA `(.L_x_320) ;  /* 0xfffffffc00f08947 */ /* 0x002fea000383ffff */
[----:B------:R-:W-:Y:S05]  /*c4d0*/  BRA `(.L_x_351) ;  /* 0xfffffff000cc7947 */ /* 0x000fea000383ffff */
.L_x_321:
[----:B0-----:R0:W1:Y:S02]  /*c4e0*/  SYNCS.PHASECHK.TRANS64.TRYWAIT P0, [R6+URZ], R5 ;  /* 0x00000005060075a7 */ /* 0x001064000800017f */
[----:B-1----:R-:W-:Y:S05]  /*c4f0*/  @!P0 NANOSLEEP.SYNCS 0x989680 ;  /* 0x009896800000895d */ /* 0x002fea0003900000 */
[----:B------:R-:W1:Y:S02]  /*c500*/  @!P0 SYNCS.PHASECHK.TRANS64 P0, [R6+URZ], R5 ;  /* 0x00000005060085a7 */ /* 0x000e64000800007f */
[----:B-1----:R-:W-:Y:S05]  /*c510*/  @!P0 BRA `(.L_x_321) ;  /* 0xfffffffc00f08947 */ /* 0x002fea000383ffff */
[----:B------:R-:W-:Y:S05]  /*c520*/  BRA `(.L_x_352) ;  /* 0xfffffff000dc7947 */ /* 0x000fea000383ffff */
.L_x_322:
[----:B0-----:R0:W1:Y:S02]  /*c530*/  SYNCS.PHASECHK.TRANS64.TRYWAIT P0, [R9+URZ], R4 ;  /* 0x00000004090075a7 */ /* 0x001064000800017f */
[----:B-1----:R-:W-:Y:S05]  /*c540*/  @!P0 NANOSLEEP.SYNCS 0x989680 ;  /* 0x009896800000895d */ /* 0x002fea0003900000 */
[----:B------:R-:W1:Y:S02]  /*c550*/  @!P0 SYNCS.PHASECHK.TRANS64 P0, [R9+URZ], R4 ;  /* 0x00000004090085a7 */ /* 0x000e64000800007f */
[----:B-1----:R-:W-:Y:S05]  /*c560*/  @!P0 BRA `(.L_x_322) ;  /* 0xfffffffc00f08947 */ /* 0x002fea000383ffff */
[----:B------:R-:W-:Y:S05]  /*c570*/  BRA `(.L_x_353) ;  /* 0xfffffff000ec7947 */ /* 0x000fea000383ffff */
.L_x_323:
[----:B0-----:R0:W1:Y:S02]  /*c580*/  SYNCS.PHASECHK.TRANS64.TRYWAIT P0, [R6+URZ], R5 ;  /* 0x00000005060075a7 */ /* 0x001064000800017f */
[----:B-1----:R-:W-:Y:S05]  /*c590*/  @!P0 NANOSLEEP.SYNCS 0x989680 ;  /* 0x009896800000895d */ /* 0x002fea0003900000 */
[----:B------:R-:W1:Y:S02]  /*c5a0*/  @!P0 SYNCS.PHASECHK.TRANS64 P0, [R6+URZ], R5 ;  /* 0x00000005060085a7 */ /* 0x000e64000800007f */
[----:B-1----:R-:W-:Y:S05]  /*c5b0*/  @!P0 BRA `(.L_x_323) ;  /* 0xfffffffc00f08947 */ /* 0x002fea000383ffff */
[----:B------:R-:W-:Y:S05]  /*c5c0*/  BRA `(.L_x_354) ;  /* 0xfffffff000fc7947 */ /* 0x000fea000383ffff */
.L_x_324:
[----:B0-----:R0:W1:Y:S02]  /*c5d0*/  SYNCS.PHASECHK.TRANS64.TRYWAIT P0, [R9+URZ], R4 ;  /* 0x00000004090075a7 */ /* 0x001064000800017f */
[----:B-1----:R-:W-:Y:S05]  /*c5e0*/  @!P0 NANOSLEEP.SYNCS 0x989680 ;  /* 0x009896800000895d */ /* 0x002fea0003900000 */
[----:B------:R-:W1:Y:S02]  /*c5f0*/  @!P0 SYNCS.PHASECHK.TRANS64 P0, [R9+URZ], R4 ;  /* 0x00000004090085a7 */ /* 0x000e64000800007f */
[----:B-1----:R-:W-:Y:S05]  /*c600*/  @!P0 BRA `(.L_x_324) ;  /* 0xfffffffc00f08947 */ /* 0x002fea000383ffff */
[----:B------:R-:W-:Y:S05]  /*c610*/  BRA `(.L_x_355) ;  /* 0xfffffff4000c7947 */ /* 0x000fea000383ffff */
.L_x_325:
[----:B0-----:R0:W1:Y:S02]  /*c620*/  SYNCS.PHASECHK.TRANS64.TRYWAIT P0, [R6+URZ], R5 ;  /* 0x00000005060075a7 */ /* 0x001064000800017f */
[----:B-1----:R-:W-:Y:S05]  /*c630*/  @!P0 NANOSLEEP.SYNCS 0x989680 ;  /* 0x009896800000895d */ /* 0x002fea0003900000 */
[----:B------:R-:W1:Y:S02]  /*c640*/  @!P0 SYNCS.PHASECHK.TRANS64 P0, [R6+URZ], R5 ;  /* 0x00000005060085a7 */ /* 0x000e64000800007f */
[----:B-1----:R-:W-:Y:S05]  /*c650*/  @!P0 BRA `(.L_x_325) ;  /* 0xfffffffc00f08947 */ /* 0x002fea000383ffff */
[----:B------:R-:W-:Y:S05]  /*c660*/  BRA `(.L_x_356) ;  /* 0xfffffff4001c7947 */ /* 0x000fea000383ffff */
.L_x_326:
[----:B0-----:R0:W1:Y:S02]  /*c670*/  SYNCS.PHASECHK.TRANS64.TRYWAIT P0, [R9+URZ], R4 ;  /* 0x00000004090075a7 */ /* 0x001064000800017f */
[----:B-1----:R-:W-:Y:S05]  /*c680*/  @!P0 NANOSLEEP.SYNCS 0x989680 ;  /* 0x009896800000895d */ /* 0x002fea0003900000 */
[----:B------:R-:W1:Y:S02]  /*c690*/  @!P0 SYNCS.PHASECHK.TRANS64 P0, [R9+URZ], R4 ;  /* 0x00000004090085a7 */ /* 0x000e64000800007f */
[----:B-1----:R-:W-:Y:S05]  /*c6a0*/  @!P0 BRA `(.L_x_326) ;  /* 0xfffffffc00f08947 */ /* 0x002fea000383ffff */
[----:B------:R-:W-:Y:S05]  /*c6b0*/  BRA `(.L_x_357) ;  /* 0xfffffff4002c7947 */ /* 0x000fea000383ffff */
.L_x_327:
[----:B0-----:R0:W1:Y:S02]  /*c6c0*/  SYNCS.PHASECHK.TRANS64.TRYWAIT P0, [R6+URZ], R5 ;  /* 0x00000005060075a7 */ /* 0x001064000800017f */
[----:B-1----:R-:W-:Y:S05]  /*c6d0*/  @!P0 NANOSLEEP.SYNCS 0x989680 ;  /* 0x009896800000895d */ /* 0x002fea0003900000 */
[----:B------:R-:W1:Y:S02]  /*c6e0*/  @!P0 SYNCS.PHASECHK.TRANS64 P0, [R6+URZ], R5 ;  /* 0x00000005060085a7 */ /* 0x000e64000800007f */
[----:B-1----:R-:W-:Y:S05]  /*c6f0*/  @!P0 BRA `(.L_x_327) ;  /* 0xfffffffc00f08947 */ /* 0x002fea000383ffff */
[----:B------:R-:W-:Y:S05]  /*c700*/  BRA `(.L_x_358) ;  /* 0xfffffff4003c7947 */ /* 0x000fea000383ffff */
.L_x_328:
[----:B0-----:R0:W1:Y:S02]  /*c710*/  SYNCS.PHASECHK.TRANS64.TRYWAIT P0, [R9+URZ], R4 ;  /* 0x00000004090075a7 */ /* 0x001064000800017f */
[----:B-1----:R-:W-:Y:S05]  /*c720*/  @!P0 NANOSLEEP.SYNCS 0x989680 ;  /* 0x009896800000895d */ /* 0x002fea0003900000 */
[----:B------:R-:W1:Y:S02]  /*c730*/  @!P0 SYNCS.PHASECHK.TRANS64 P0, [R9+URZ], R4 ;  /* 0x00000004090085a7 */ /* 0x000e64000800007f */
[----:B-1----:R-:W-:Y:S05]  /*c740*/  @!P0 BRA `(.L_x_328) ;  /* 0xfffffffc00f08947 */ /* 0x002fea000383ffff */
[----:B------:R-:W-:Y:S05]  /*c750*/  BRA `(.L_x_359) ;  /* 0xfffffff4004c7947 */ /* 0x000fea000383ffff */
.L_x_329:
[----:B0-----:R0:W1:Y:S02]  /*c760*/  SYNCS.PHASECHK.TRANS64.TRYWAIT P0, [R6+URZ], R5 ;  /* 0x00000005060075a7 */ /* 0x001064000800017f */
[----:B-1----:R-:W-:Y:S05]  /*c770*/  @!P0 NANOSLEEP.SYNCS 0x989680 ;  /* 0x009896800000895d */ /* 0x002fea0003900000 */
[----:B------:R-:W1:Y:S02]  /*c780*/  @!P0 SYNCS.PHASECHK.TRANS64 P0, [R6+URZ], R5 ;  /* 0x00000005060085a7 */ /* 0x000e64000800007f */
[----:B-1----:R-:W-:Y:S05]  /*c790*/  @!P0 BRA `(.L_x_329) ;  /* 0xfffffffc00f08947 */ /* 0x002fea000383ffff */
[----:B------:R-:W-:Y:S05]  /*c7a0*/  BRA `(.L_x_360) ;  /* 0xfffffff4005c7947 */ /* 0x000fea000383ffff */
.L_x_330:
[----:B0-----:R0:W1:Y:S02]  /*c7b0*/  SYNCS.PHASECHK.TRANS64.TRYWAIT P0, [R9+URZ], R4 ;  /* 0x00000004090075a7 */ /* 0x001064000800017f */
[----:B-1----:R-:W-:Y:S05]  /*c7c0*/  @!P0 NANOSLEEP.SYNCS 0x989680 ;  /* 0x009896800000895d */ /* 0x002fea0003900000 */
[----:B------:R-:W1:Y:S02]  /*c7d0*/  @!P0 SYNCS.PHASECHK.TRANS64 P0, [R9+URZ], R4 ;  /* 0x00000004090085a7 */ /* 0x000e64000800007f */
[----:B-1----:R-:W-:Y:S05]  /*c7e0*/  @!P0 BRA `(.L_x_330) ;  /* 0xfffffffc00f08947 */ /* 0x002fea000383ffff */
[----:B------:R-:W-:Y:S05]  /*c7f0*/  BRA `(.L_x_361) ;  /* 0xfffffff4006c7947 */ /* 0x000fea000383ffff */
.L_x_331:
[----:B0-----:R0:W1:Y:S02]  /*c800*/  SYNCS.PHASECHK.TRANS64.TRYWAIT P0, [R6+URZ], R5 ;  /* 0x00000005060075a7 */ /* 0x001064000800017f */
[----:B-1----:R-:W-:Y:S05]  /*c810*/  @!P0 NANOSLEEP.SYNCS 0x989680 ;  /* 0x009896800000895d */ /* 0x002fea0003900000 */
[----:B------:R-:W1:Y:S02]  /*c820*/  @!P0 SYNCS.PHASECHK.TRANS64 P0, [R6+URZ], R5 ;  /* 0x00000005060085a7 */ /* 0x000e64000800007f */
[----:B-1----:R-:W-:Y:S05]  /*c830*/  @!P0 BRA `(.L_x_331) ;  /* 0xfffffffc00f08947 */ /* 0x002fea000383ffff */
[----:B------:R-:W-:Y:S05]  /*c840*/  BRA `(.L_x_362) ;  /* 0xfffffff4007c7947 */ /* 0x000fea000383ffff */
.L_x_332:
[----:B0-----:R0:W1:Y:S02]  /*c850*/  SYNCS.PHASECHK.TRANS64.TRYWAIT P0, [R9+URZ], R4 ;  /* 0x00000004090075a7 */ /* 0x001064000800017f */
[----:B-1----:R-:W-:Y:S05]  /*c860*/  @!P0 NANOSLEEP.SYNCS 0x989680 ;  /* 0x009896800000895d */ /* 0x002fea0003900000 */
[----:B------:R-:W1:Y:S02]  /*c870*/  @!P0 SYNCS.PHASECHK.TRANS64 P0, [R9+URZ], R4 ;  /* 0x00000004090085a7 */ /* 0x000e64000800007f */
[----:B-1----:R-:W-:Y:S05]  /*c880*/  @!P0 BRA `(.L_x_332) ;  /* 0xfffffffc00f08947 */ /* 0x002fea000383ffff */
[----:B------:R-:W-:Y:S05]  /*c890*/  BRA `(.L_x_363) ;  /* 0xfffffff4008c7947 */ /* 0x000fea000383ffff */
.L_x_333:
[----:B-1----:R1:W2:Y:S02]  /*c8a0*/  SYNCS.PHASECHK.TRANS64.TRYWAIT P0, [R6+URZ], R5 ;  /* 0x00000005060075a7 */ /* 0x0022a4000800017f */
[----:B--2---:R-:W-:Y:S05]  /*c8b0*/  @!P0 NANOSLEEP.SYNCS 0x989680 ;  /* 0x009896800000895d */ /* 0x004fea0003900000 */
[----:B------:R-:W2:Y:S02]  /*c8c0*/  @!P0 SYNCS.PHASECHK.TRANS64 P0, [R6+URZ], R5 ;  /* 0x00000005060085a7 */ /* 0x000ea4000800007f */
[----:B--2---:R-:W-:Y:S05]  /*c8d0*/  @!P0 BRA `(.L_x_333) ;  /* 0xfffffffc00f08947 */ /* 0x004fea000383ffff */
[----:B------:R-:W-:Y:S05]  /*c8e0*/  BRA `(.L_x_364) ;  /* 0xfffffff400947947 */ /* 0x000fea000383ffff */
.L_x_365:
[----:B------:R-:W-:-:S00]  /*c8f0*/  BRA `(.L_x_365) ;  /* 0xfffffffc00fc7947 */ /* 0x000fc0000383ffff */
[----:B------:R-:W-:-:S00]  /*c900*/  NOP ;  /* 0x0000000000007918 */ /* 0x000fc00000000000 */
[----:B------:R-:W-:-:S00]  /*c910*/  NOP ;  /* 0x0000000000007918 */ /* 0x000fc00000000000 */
[----:B------:R-:W-:-:S00]  /*c920*/  NOP ;  /* 0x0000000000007918 */ /* 0x000fc00000000000 */
[----:B------:R-:W-:-:S00]  /*c930*/  NOP ;  /* 0x0000000000007918 */ /* 0x000fc00000000000 */
[----:B------:R-:W-:-:S00]  /*c940*/  NOP ;  /* 0x0000000000007918 */ /* 0x000fc00000000000 */
[----:B------:R-:W-:-:S00]  /*c950*/  NOP ;  /* 0x0000000000007918 */ /* 0x000fc00000000000 */
[----:B------:R-:W-:-:S00]  /*c960*/  NOP ;  /* 0x0000000000007918 */ /* 0x000fc00000000000 */
[----:B------:R-:W-:-:S00]  /*c970*/  NOP ;  /* 0x0000000000007918 */ /* 0x000fc00000000000 */
.L_x_366:


//--------------------- .nv.global.init           --------------------------
	.section	.nv.global.init,"aw",@progbits
.nv.global.init:
	.type		$str$22,@object
	.size		$str$22,($str$23 - $str$22)
$str$22:
        /*0000*/ 	.byte	0x6b, 0x5f, 0x74, 0x69, 0x6c, 0x65, 0x5f, 0x63, 0x6f, 0x75, 0x6e, 0x74, 0x20, 0x3e, 0x3d, 0x20
        /*0010*/ 	.byte	0x31, 0x00
	.type		$str$23,@object
	.size		$str$23,(__unnamed_1 - $str$23)
$str$23:
        /*0012*/ 	.byte	0x2f, 0x74, 0x6d, 0x70, 0x2f, 0x63, 0x75, 0x74, 0x6c, 0x61, 0x73, 0x73, 0x5f, 0x73, 0x77, 0x65
        /*0022*/ 	.byte	0x65, 0x70, 0x5f, 0x73, 0x72, 0x63, 0x2f, 0x69, 0x6e, 0x63, 0x6c, 0x75, 0x64, 0x65, 0x2f, 0x63
        /*0032*/ 	.byte	0x75, 0x74, 0x6c, 0x61, 0x73, 0x73, 0x2f, 0x67, 0x65, 0x6d, 0x6d, 0x2f, 0x63, 0x6f, 0x6c, 0x6c
        /*0042*/ 	.byte	0x65, 0x63, 0x74, 0x69, 0x76, 0x65, 0x2f, 0x73, 0x6d, 0x39, 0x30, 0x5f, 0x6d, 0x6d, 0x61, 0x5f
        /*0052*/ 	.byte	0x74, 0x6d, 0x61, 0x5f, 0x67, 0x6d, 0x6d, 0x61, 0x5f, 0x73, 0x73, 0x5f, 0x77, 0x61, 0x72, 0x70
        /*0062*/ 	.byte	0x73, 0x70, 0x65, 0x63, 0x69, 0x61, 0x6c, 0x69, 0x7a, 0x65, 0x64, 0x2e, 0x68, 0x70, 0x70, 0x00
	.type		__unnamed_1,@object
	.size		__unnamed_1,(.L_0 - __unnamed_1)
__unnamed_1:
        /*0072*/ 	.byte	0x76, 0x6f, 0x69, 0x64, 0x20, 0x63, 0x75, 0x74, 0x6c, 0x61, 0x73, 0x73, 0x3a, 0x3a, 0x67, 0x65
        /* <DEDUP_REMOVED lines=180> */
        /*0bc2*/ 	.byte	0x65, 0x3a, 0x3a, 0x69, 0x64, 0x65, 0x6e, 0x74, 0x69, 0x74, 0x79, 0x5d, 0x00
.L_0:


//--------------------- .nv.shared._ZN7cutlass13device_kernelINS_4gemm6kernel13GemmUniversalIN4cute5tupleIJiiiiEEENS1_10collective13CollectiveMmaINS1_34MainloopSm90TmaGmmaWarpSpecializedILi22ENS5_IJNS4_1CILi2EEENSA_ILi1EEESC_EEENS1_32KernelTmaWarpSpecializedPingpongEEENS5_IJNSA_ILi64EEENSA_ILi256EEENSA_ILi16EEEEEENS_10bfloat16_tENS5_IJlSC_lEEESK_SL_NS4_8TiledMMAINS4_8MMA_AtomIJNS4_4SM904GMMA28MMA_64x256x16_F32BF16BF16_SSILNSP_5MajorE0ELSR_0ELNSP_7ScaleInE1ELSS_1EEEEEENS4_6LayoutINS5_IJSC_SC_SC_EEENS5_IJNSA_ILi0EEESX_SX_EEEEENS5_IJNS4_10UnderscoreES10_S10_EEEEENS4_13SM90_TMA_LOADENS4_14ComposedLayoutINS4_7SwizzleILi1ELi4ELi3EEENS4_18smem_ptr_flag_bitsILi16EEENSV_INS5_IJNSA_ILi8EEESI_EEENS5_IJSI_SC_EEEEEEEvNS4_8identityENS4_23SM90_TMA_LOAD_MULTICASTES1D_vS1E_EENS_8epilogue10collective6detail29Sm90TmaWarpSpecializedAdapterINS1I_15DefaultEpilogueISK_SL_SL_NS1H_6thread17LinearCombinationISK_Li1EffLNS1M_9ScaleType4KindE0ELNS_15FloatRoundStyleE2ESK_EENS1_15EpilogueDefaultEEEEEvvEEEEvNT_6ParamsE --------------------------
	.section	.nv.shared._ZN7cutlass13device_kernelINS_4gemm6kernel13GemmUniversalIN4cute5tupleIJiiiiEEENS1_10collective13CollectiveMmaINS1_34MainloopSm90TmaGmmaWarpSpecializedILi22ENS5_IJNS4_1CILi2EEENSA_ILi1EEESC_EEENS1_32KernelTmaWarpSpecializedPingpongEEENS5_IJNSA_ILi64EEENSA_ILi256EEENSA_ILi16EEEEEENS_10bfloat16_tENS5_IJlSC_lEEESK_SL_NS4_8TiledMMAINS4_8MMA_AtomIJNS4_4SM904GMMA28MMA_64x256x16_F32BF16BF16_SSILNSP_5MajorE0ELSR_0ELNSP_7ScaleInE1ELSS_1EEEEEENS4_6LayoutINS5_IJSC_SC_SC_EEENS5_IJNSA_ILi0EEESX_SX_EEEEENS5_IJNS4_10UnderscoreES10_S10_EEEEENS4_13SM90_TMA_LOADENS4_14ComposedLayoutINS4_7SwizzleILi1ELi4ELi3EEENS4_18smem_ptr_flag_bitsILi16EEENSV_INS5_IJNSA_ILi8EEESI_EEENS5_IJSI_SC_EEEEEEEvNS4_8identityENS4_23SM90_TMA_LOAD_MULTICASTES1D_vS1E_EENS_8epilogue10collective6detail29Sm90TmaWarpSpecializedAdapterINS1I_15DefaultEpilogueISK_SL_SL_NS1H_6thread17LinearCombinationISK_Li1EffLNS1M_9ScaleType4KindE0ELNS_15FloatRoundStyleE2ESK_EENS1_15EpilogueDefaultEEEEEvvEEEEvNT_6ParamsE,"aw",@nobits
	.sectionflags	@""
	.align	16
	.zero		1024


//--------------------- .nv.shared.reserved.0     --------------------------
	.section	.nv.shared.reserved.0,"aw",@nobits
	.weak		__nv_reservedSMEM_offset_0_alias
	.size		__nv_reservedSMEM_offset_0_alias, 0, 0
	.other		__nv_reservedSMEM_offset_0_alias,@"STO_CUDA_RESERVED_SHARED STV_DEFAULT"
__nv_reservedSMEM_offset_0_alias:
	.zero		0


//--------------------- .nv.global                --------------------------
	.section	.nv.global,"aw",@nobits
.nv.global:
	.type		_ZN40_INTERNAL_6efadea1_4_k_cu_d935e1e7_177034cute1_E,@object
	.size		_ZN40_INTERNAL_6efadea1_4_k_cu_d935e1e7_177034cute1_E,(_ZN40_INTERNAL_6efadea1_4_k_cu_d935e1e7_177034cuda3std3__45__cpo6cbeginE - _ZN40_INTERNAL_6efadea1_4_k_cu_d935e1e7_177034cute1_E)
_ZN40_INTERNAL_6efadea1_4_k_cu_d935e1e7_177034cute1_E:
	.zero		1
	.type		_ZN40_INTERNAL_6efadea1_4_k_cu_d935e1e7_177034cuda3std3__45__cpo6cbeginE,@object
	.size		_ZN40_INTERNAL_6efadea1_4_k_cu_d935e1e7_177034cuda3std3__45__cpo6cbeginE,(_ZN40_INTERNAL_6efadea1_4_k_cu_d935e1e7_177034cuda3std3__48in_placeE - _ZN40_INTERNAL_6efadea1_4_k_cu_d935e1e7_177034cuda3std3__45__cpo6cbeginE)
_ZN40_INTERNAL_6efadea1_4_k_cu_d935e1e7_177034cuda3std3__45__cpo6cbeginE:
	.zero		1
	.type		_ZN40_INTERNAL_6efadea1_4_k_cu_d935e1e7_177034cuda3std3__48in_placeE,@object
	.size		_ZN40_INTERNAL_6efadea1_4_k_cu_d935e1e7_177034cuda3std3__48in_placeE,(_ZN40_INTERNAL_6efadea1_4_k_cu_d935e1e7_177034cuda3std6ranges3__45__cpo9iter_moveE - _ZN40_INTERNAL_6efadea1_4_k_cu_d935e1e7_177034cuda3std3__48in_placeE)
_ZN40_INTERNAL_6efadea1_4_k_cu_d935e1e7_177034cuda3std3__48in_placeE:
	.zero		1
	.type		_ZN40_INTERNAL_6efadea1_4_k_cu_d935e1e7_177034cuda3std6ranges3__45__cpo9iter_moveE,@object
	.size		_ZN40_INTERNAL_6efadea1_4_k_cu_d935e1e7_177034cuda3std6ranges3__45__cpo9iter_moveE,(_ZN40_INTERNAL_6efadea1_4_k_cu_d935e1e7_177034cuda3std3__45__cpo5beginE - _ZN40_INTERNAL_6efadea1_4_k_cu_d935e1e7_177034cuda3std6ranges3__45__cpo9iter_moveE)
_ZN40_INTERNAL_6efadea1_4_k_cu_d935e1e7_177034cuda3std6ranges3__45__cpo9iter_moveE:
	.zero		1
	.type		_ZN40_INTERNAL_6efadea1_4_k_cu_d935e1e7_177034cuda3std3__45__cpo5beginE,@object
	.size		_ZN40_INTERNAL_6efadea1_4_k_cu_d935e1e7_177034cuda3std3__45__cpo5beginE,(_ZN40_INTERNAL_6efadea1_4_k_cu_d935e1e7_177034cuda3std3__442_GLOBAL__N__6efadea1_4_k_cu_d935e1e7_177036ignoreE - _ZN40_INTERNAL_6efadea1_4_k_cu_d935e1e7_177034cuda3std3__45__cpo5beginE)
_ZN40_INTERNAL_6efadea1_4_k_cu_d935e1e7_177034cuda3std3__45__cpo5beginE:
	.zero		1
	.type		_ZN40_INTERNAL_6efadea1_4_k_cu_d935e1e7_177034cuda3std3__442_GLOBAL__N__6efadea1_4_k_cu_d935e1e7_177036ignoreE,@object
	.size		_ZN40_INTERNAL_6efadea1_4_k_cu_d935e1e7_177034cuda3std3__442_GLOBAL__N__6efadea1_4_k_cu_d935e1e7_177036ignoreE,(_ZN40_INTERNAL_6efadea1_4_k_cu_d935e1e7_177034cute7productE - _ZN40_INTERNAL_6efadea1_4_k_cu_d935e1e7_177034cuda3std3__442_GLOBAL__N__6efadea1_4_k_cu_d935e1e7_177036ignoreE)
_ZN40_INTERNAL_6efadea1_4_k_cu_d935e1e7_177034cuda3std3__442_GLOBAL__N__6efadea1_4_k_cu_d935e1e7_177036ignoreE:
	.zero		1
	.type		_ZN40_INTERNAL_6efadea1_4_k_cu_d935e1e7_177034cute7productE,@object
	.size		_ZN40_INTERNAL_6efadea1_4_k_cu_d935e1e7_177034cute7productE,(_ZN40_INTERNAL_6efadea1_4_k_cu_d935e1e7_177034cuda3std3__45__cpo3endE - _ZN40_INTERNAL_6efadea1_4_k_cu_d935e1e7_177034cute7productE)
_ZN40_INTERNAL_6efadea1_4_k_cu_d935e1e7_177034cute7productE:
	.zero		1
	.type		_ZN40_INTERNAL_6efadea1_4_k_cu_d935e1e7_177034cuda3std3__45__cpo3endE,@object
	.size		_ZN40_INTERNAL_6efadea1_4_k_cu_d935e1e7_177034cuda3std3__45__cpo3endE,(_ZN40_INTERNAL_6efadea1_4_k_cu_d935e1e7_177034cuda3std3__419piecewise_constructE - _ZN40_INTERNAL_6efadea1_4_k_cu_d935e1e7_177034cuda3std3__45__cpo3endE)
_ZN40_INTERNAL_6efadea1_4_k_cu_d935e1e7_177034cuda3std3__45__cpo3endE:
	.zero		1
	.type		_ZN40_INTERNAL_6efadea1_4_k_cu_d935e1e7_177034cuda3std3__419piecewise_constructE,@object
	.size		_ZN40_INTERNAL_6efadea1_4_k_cu_d935e1e7_177034cuda3std3__419piecewise_constructE,(_ZN40_INTERNAL_6efadea1_4_k_cu_d935e1e7_177034cuda3std3__45__cpo4cendE - _ZN40_INTERNAL_6efadea1_4_k_cu_d935e1e7_177034cuda3std3__419piecewise_constructE)
_ZN40_INTERNAL_6efadea1_4_k_cu_d935e1e7_177034cuda3std3__419piecewise_constructE:
	.zero		1
	.type		_ZN40_INTERNAL_6efadea1_4_k_cu_d935e1e7_177034cuda3std3__45__cpo4cendE,@object
	.size		_ZN40_INTERNAL_6efadea1_4_k_cu_d935e1e7_177034cuda3std3__45__cpo4cendE,(_ZN40_INTERNAL_6efadea1_4_k_cu_d935e1e7_177034cuda3std6ranges3__45__cpo4swapE - _ZN40_INTERNAL_6efadea1_4_k_cu_d935e1e7_177034cuda3std3__45__cpo4cendE)
_ZN40_INTERNAL_6efadea1_4_k_cu_d935e1e7_177034cuda3std3__45__cpo4cendE:
	.zero		1
	.type		_ZN40_INTERNAL_6efadea1_4_k_cu_d935e1e7_177034cuda3std6ranges3__45__cpo4swapE,@object
	.size		_ZN40_INTERNAL_6efadea1_4_k_cu_d935e1e7_177034cuda3std6ranges3__45__cpo4swapE,(.L_8 - _ZN40_INTERNAL_6efadea1_4_k_cu_d935e1e7_177034cuda3std6ranges3__45__cpo4swapE)
_ZN40_INTERNAL_6efadea1_4_k_cu_d935e1e7_177034cuda3std6ranges3__45__cpo4swapE:
	.zero		1
.L_8:


//--------------------- .nv.constant0._ZN7cutlass13device_kernelINS_4gemm6kernel13GemmUniversalIN4cute5tupleIJiiiiEEENS1_10collective13CollectiveMmaINS1_34MainloopSm90TmaGmmaWarpSpecializedILi22ENS5_IJNS4_1CILi2EEENSA_ILi1EEESC_EEENS1_32KernelTmaWarpSpecializedPingpongEEENS5_IJNSA_ILi64EEENSA_ILi256EEENSA_ILi16EEEEEENS_10bfloat16_tENS5_IJlSC_lEEESK_SL_NS4_8TiledMMAINS4_8MMA_AtomIJNS4_4SM904GMMA28MMA_64x256x16_F32BF16BF16_SSILNSP_5MajorE0ELSR_0ELNSP_7ScaleInE1ELSS_1EEEEEENS4_6LayoutINS5_IJSC_SC_SC_EEENS5_IJNSA_ILi0EEESX_SX_EEEEENS5_IJNS4_10UnderscoreES10_S10_EEEEENS4_13SM90_TMA_LOADENS4_14ComposedLayoutINS4_7SwizzleILi1ELi4ELi3EEENS4_18smem_ptr_flag_bitsILi16EEENSV_INS5_IJNSA_ILi8EEESI_EEENS5_IJSI_SC_EEEEEEEvNS4_8identityENS4_23SM90_TMA_LOAD_MULTICASTES1D_vS1E_EENS_8epilogue10collective6detail29Sm90TmaWarpSpecializedAdapterINS1I_15DefaultEpilogueISK_SL_SL_NS1H_6thread17LinearCombinationISK_Li1EffLNS1M_9ScaleType4KindE0ELNS_15FloatRoundStyleE2ESK_EENS1_15EpilogueDefaultEEEEEvvEEEEvNT_6ParamsE --------------------------
	.section	.nv.constant0._ZN7cutlass13device_kernelINS_4gemm6kernel13GemmUniversalIN4cute5tupleIJiiiiEEENS1_10collective13CollectiveMmaINS1_34MainloopSm90TmaGmmaWarpSpecializedILi22ENS5_IJNS4_1CILi2EEENSA_ILi1EEESC_EEENS1_32KernelTmaWarpSpecializedPingpongEEENS5_IJNSA_ILi64EEENSA_ILi256EEENSA_ILi16EEEEEENS_10bfloat16_tENS5_IJlSC_lEEESK_SL_NS4_8TiledMMAINS4_8MMA_AtomIJNS4_4SM904GMMA28MMA_64x256x16_F32BF16BF16_SSILNSP_5MajorE0ELSR_0ELNSP_7ScaleInE1ELSS_1EEEEEENS4_6LayoutINS5_IJSC_SC_SC_EEENS5_IJNSA_ILi0EEESX_SX_EEEEENS5_IJNS4_10UnderscoreES10_S10_EEEEENS4_13SM90_TMA_LOADENS4_14ComposedLayoutINS4_7SwizzleILi1ELi4ELi3EEENS4_18smem_ptr_flag_bitsILi16EEENSV_INS5_IJNSA_ILi8EEESI_EEENS5_IJSI_SC_EEEEEEEvNS4_8identityENS4_23SM90_TMA_LOAD_MULTICASTES1D_vS1E_EENS_8epilogue10collective6detail29Sm90TmaWarpSpecializedAdapterINS1I_15DefaultEpilogueISK_SL_SL_NS1H_6thread17LinearCombinationISK_Li1EffLNS1M_9ScaleType4KindE0ELNS_15FloatRoundStyleE2ESK_EENS1_15EpilogueDefaultEEEEEvvEEEEvNT_6ParamsE,"a",@progbits
	.sectionflags	@""
	.align	4
.nv.constant0._ZN7cutlass13device_kernelINS_4gemm6kernel13GemmUniversalIN4cute5tupleIJiiiiEEENS1_10collective13CollectiveMmaINS1_34MainloopSm90TmaGmmaWarpSpecializedILi22ENS5_IJNS4_1CILi2EEENSA_ILi1EEESC_EEENS1_32KernelTmaWarpSpecializedPingpongEEENS5_IJNSA_ILi64EEENSA_ILi256EEENSA_ILi16EEEEEENS_10bfloat16_tENS5_IJlSC_lEEESK_SL_NS4_8TiledMMAINS4_8MMA_AtomIJNS4_4SM904GMMA28MMA_64x256x16_F32BF16BF16_SSILNSP_5MajorE0ELSR_0ELNSP_7ScaleInE1ELSS_1EEEEEENS4_6LayoutINS5_IJSC_SC_SC_EEENS5_IJNSA_ILi0EEESX_SX_EEEEENS5_IJNS4_10UnderscoreES10_S10_EEEEENS4_13SM90_TMA_LOADENS4_14ComposedLayoutINS4_7SwizzleILi1ELi4ELi3EEENS4_18smem_ptr_flag_bitsILi16EEENSV_INS5_IJNSA_ILi8EEESI_EEENS5_IJSI_SC_EEEEEEEvNS4_8identityENS4_23SM90_TMA_LOAD_MULTICASTES1D_vS1E_EENS_8epilogue10collective6detail29Sm90TmaWarpSpecializedAdapterINS1I_15DefaultEpilogueISK_SL_SL_NS1H_6thread17LinearCombinationISK_Li1EffLNS1M_9ScaleType4KindE0ELNS_15FloatRoundStyleE2ESK_EENS1_15EpilogueDefaultEEEEEvvEEEEvNT_6ParamsE:
	.zero		1664


//--------------------- SYMBOLS --------------------------

	.type		.nv.reservedSmem.offset0,@object
	.size		.nv.reservedSmem.offset0,0x4
	.type		__assertfail,@function
